	.headerflags	@"EF_CUDA_TEXMODE_UNIFIED EF_CUDA_64BIT_ADDRESS EF_CUDA_ACCELERATORS EF_CUDA_SM90 EF_CUDA_VIRTUAL_SM(EF_CUDA_SM90)"
	.elftype	@"ET_EXEC"


//--------------------- .nv.info                  --------------------------
	.section	.nv.info,"",@"SHT_CUDA_INFO"
	.align	4


	//----- nvinfo : EIATTR_REGCOUNT
	.align		4
        /*0000*/ 	.byte	0x04, 0x2f
        /*0002*/ 	.short	(.L_3 - .L_2)
	.align		4
.L_2:
        /*0004*/ 	.word	index@(triton_poi_fused_cat_relu_43)
        /*0008*/ 	.word	0x00000056


	//----- nvinfo : EIATTR_MIN_STACK_SIZE
	.align		4
.L_3:
        /*000c*/ 	.byte	0x04, 0x12
        /*000e*/ 	.short	(.L_5 - .L_4)
	.align		4
.L_4:
        /*0010*/ 	.word	index@(triton_poi_fused_cat_relu_43)
        /*0014*/ 	.word	0x00000000


	//----- nvinfo : EIATTR_FRAME_SIZE
	.align		4
.L_5:
        /*0018*/ 	.byte	0x04, 0x11
        /*001a*/ 	.short	(.L_7 - .L_6)
	.align		4
.L_6:
        /*001c*/ 	.word	index@(triton_poi_fused_cat_relu_43)
        /*0020*/ 	.word	0x00000000


	//----- nvinfo : EIATTR_MIN_STACK_SIZE
	.align		4
.L_7:
        /*0024*/ 	.byte	0x04, 0x12
        /*0026*/ 	.short	(.L_9 - .L_8)
	.align		4
.L_8:
        /*0028*/ 	.word	index@(triton_poi_fused_cat_relu_43)
        /*002c*/ 	.word	0x00000000
.L_9:


//--------------------- .nv.info.triton_poi_fused_cat_relu_43 --------------------------
	.section	.nv.info.triton_poi_fused_cat_relu_43,"",@"SHT_CUDA_INFO"
	.sectionflags	@""
	.align	4


	//----- nvinfo : EIATTR_CUDA_API_VERSION
	.align		4
        /*0000*/ 	.byte	0x04, 0x37
        /*0002*/ 	.short	(.L_11 - .L_10)
.L_10:
        /*0004*/ 	.word	0x0000007c


	//----- nvinfo : EIATTR_KPARAM_INFO
	.align		4
.L_11:
        /*0008*/ 	.byte	0x04, 0x17
        /*000a*/ 	.short	(.L_13 - .L_12)
.L_12:
        /*000c*/ 	.word	0x00000000
        /*0010*/ 	.short	0x0010
        /*0012*/ 	.short	0x007c
        /*0014*/ 	.byte	0x00, 0xf0, 0x11, 0x00


	//----- nvinfo : EIATTR_KPARAM_INFO
	.align		4
.L_13:
        /*0018*/ 	.byte	0x04, 0x17
        /*001a*/ 	.short	(.L_15 - .L_14)
.L_14:
        /*001c*/ 	.word	0x00000000
        /*0020*/ 	.short	0x000f
        /*0022*/ 	.short	0x0078
        /*0024*/ 	.byte	0x00, 0xf0, 0x11, 0x00


	//----- nvinfo : EIATTR_KPARAM_INFO
	.align		4
.L_15:
        /*0028*/ 	.byte	0x04, 0x17
        /*002a*/ 	.short	(.L_17 - .L_16)
.L_16:
        /*002c*/ 	.word	0x00000000
        /*0030*/ 	.short	0x000e
        /*0032*/ 	.short	0x0070
        /*0034*/ 	.byte	0x00, 0xf4, 0x21, 0x00


	//----- nvinfo : EIATTR_KPARAM_INFO
	.align		4
.L_17:
        /*0038*/ 	.byte	0x04, 0x17
        /*003a*/ 	.short	(.L_19 - .L_18)
.L_18:
        /*003c*/ 	.word	0x00000000
        /*0040*/ 	.short	0x000d
        /*0042*/ 	.short	0x0068
        /*0044*/ 	.byte	0x00, 0xf4, 0x21, 0x00


	//----- nvinfo : EIATTR_KPARAM_INFO
	.align		4
.L_19:
        /*0048*/ 	.byte	0x04, 0x17
        /*004a*/ 	.short	(.L_21 - .L_20)
.L_20:
        /*004c*/ 	.word	0x00000000
        /*0050*/ 	.short	0x000c
        /*0052*/ 	.short	0x0060
        /*0054*/ 	.byte	0x00, 0xf4, 0x21, 0x00


	//----- nvinfo : EIATTR_KPARAM_INFO
	.align		4
.L_21:
        /*0058*/ 	.byte	0x04, 0x17
        /*005a*/ 	.short	(.L_23 - .L_22)
.L_22:
        /*005c*/ 	.word	0x00000000
        /*0060*/ 	.short	0x000b
        /*0062*/ 	.short	0x0058
        /*0064*/ 	.byte	0x00, 0xf4, 0x21, 0x00


	//----- nvinfo : EIATTR_KPARAM_INFO
	.align		4
.L_23:
        /*0068*/ 	.byte	0x04, 0x17
        /*006a*/ 	.short	(.L_25 - .L_24)
.L_24:
        /*006c*/ 	.word	0x00000000
        /*0070*/ 	.short	0x000a
        /*0072*/ 	.short	0x0050
        /*0074*/ 	.byte	0x00, 0xf4, 0x21, 0x00


	//----- nvinfo : EIATTR_KPARAM_INFO
	.align		4
.L_25:
        /*0078*/ 	.byte	0x04, 0x17
        /*007a*/ 	.short	(.L_27 - .L_26)
.L_26:
        /*007c*/ 	.word	0x00000000
        /*0080*/ 	.short	0x0009
        /*0082*/ 	.short	0x0048
        /*0084*/ 	.byte	0x00, 0xf4, 0x21, 0x00


	//----- nvinfo : EIATTR_KPARAM_INFO
	.align		4
.L_27:
        /*0088*/ 	.byte	0x04, 0x17
        /*008a*/ 	.short	(.L_29 - .L_28)
.L_28:
        /*008c*/ 	.word	0x00000000
        /*0090*/ 	.short	0x0008
        /*0092*/ 	.short	0x0040
        /*0094*/ 	.byte	0x00, 0xf4, 0x21, 0x00


	//----- nvinfo : EIATTR_KPARAM_INFO
	.align		4
.L_29:
        /*0098*/ 	.byte	0x04, 0x17
        /*009a*/ 	.short	(.L_31 - .L_30)
.L_30:
        /*009c*/ 	.word	0x00000000
        /*00a0*/ 	.short	0x0007
        /*00a2*/ 	.short	0x0038
        /*00a4*/ 	.byte	0x00, 0xf4, 0x21, 0x00


	//----- nvinfo : EIATTR_KPARAM_INFO
	.align		4
.L_31:
        /*00a8*/ 	.byte	0x04, 0x17
        /*00aa*/ 	.short	(.L_33 - .L_32)
.L_32:
        /*00ac*/ 	.word	0x00000000
        /*00b0*/ 	.short	0x0006
        /*00b2*/ 	.short	0x0030
        /*00b4*/ 	.byte	0x00, 0xf4, 0x21, 0x00


	//----- nvinfo : EIATTR_KPARAM_INFO
	.align		4
.L_33:
        /*00b8*/ 	.byte	0x04, 0x17
        /*00ba*/ 	.short	(.L_35 - .L_34)
.L_34:
        /*00bc*/ 	.word	0x00000000
        /*00c0*/ 	.short	0x0005
        /*00c2*/ 	.short	0x0028
        /*00c4*/ 	.byte	0x00, 0xf4, 0x21, 0x00


	//----- nvinfo : EIATTR_KPARAM_INFO
	.align		4
.L_35:
        /*00c8*/ 	.byte	0x04, 0x17
        /*00ca*/ 	.short	(.L_37 - .L_36)
.L_36:
        /*00cc*/ 	.word	0x00000000
        /*00d0*/ 	.short	0x0004
        /*00d2*/ 	.short	0x0020
        /*00d4*/ 	.byte	0x00, 0xf4, 0x21, 0x00


	//----- nvinfo : EIATTR_KPARAM_INFO
	.align		4
.L_37:
        /*00d8*/ 	.byte	0x04, 0x17
        /*00da*/ 	.short	(.L_39 - .L_38)
.L_38:
        /*00dc*/ 	.word	0x00000000
        /*00e0*/ 	.short	0x0003
        /*00e2*/ 	.short	0x0018
        /*00e4*/ 	.byte	0x00, 0xf4, 0x21, 0x00


	//----- nvinfo : EIATTR_KPARAM_INFO
	.align		4
.L_39:
        /*00e8*/ 	.byte	0x04, 0x17
        /*00ea*/ 	.short	(.L_41 - .L_40)
.L_40:
        /*00ec*/ 	.word	0x00000000
        /*00f0*/ 	.short	0x0002
        /*00f2*/ 	.short	0x0010
        /*00f4*/ 	.byte	0x00, 0xf4, 0x21, 0x00


	//----- nvinfo : EIATTR_KPARAM_INFO
	.align		4
.L_41:
        /*00f8*/ 	.byte	0x04, 0x17
        /*00fa*/ 	.short	(.L_43 - .L_42)
.L_42:
        /*00fc*/ 	.word	0x00000000
        /*0100*/ 	.short	0x0001
        /*0102*/ 	.short	0x0008
        /*0104*/ 	.byte	0x00, 0xf4, 0x21, 0x00


	//----- nvinfo : EIATTR_KPARAM_INFO
	.align		4
.L_43:
        /*0108*/ 	.byte	0x04, 0x17
        /*010a*/ 	.short	(.L_45 - .L_44)
.L_44:
        /*010c*/ 	.word	0x00000000
        /*0110*/ 	.short	0x0000
        /*0112*/ 	.short	0x0000
        /*0114*/ 	.byte	0x00, 0xf4, 0x21, 0x00


	//----- nvinfo : EIATTR_SPARSE_MMA_MASK
	.align		4
.L_45:
        /*0118*/ 	.byte	0x03, 0x50
        /*011a*/ 	.short	0x0000


	//----- nvinfo : EIATTR_MAXREG_COUNT
	.align		4
        /*011c*/ 	.byte	0x03, 0x1b
        /*011e*/ 	.short	0x00ff


	//----- nvinfo : EIATTR_EXIT_INSTR_OFFSETS
	.align		4
        /*0120*/ 	.byte	0x04, 0x1c
        /*0122*/ 	.short	(.L_47 - .L_46)


	//   ....[0]....
.L_46:
        /*0124*/ 	.word	0x00002620


	//   ....[1]....
        /*0128*/ 	.word	0x00002640


	//----- nvinfo : EIATTR_REQNTID
	.align		4
.L_47:
        /*012c*/ 	.byte	0x04, 0x10
        /*012e*/ 	.short	(.L_49 - .L_48)
.L_48:
        /*0130*/ 	.word	0x00000080
        /*0134*/ 	.word	0x00000001
        /*0138*/ 	.word	0x00000001


	//----- nvinfo : EIATTR_CBANK_PARAM_SIZE
	.align		4
.L_49:
        /*013c*/ 	.byte	0x03, 0x19
        /*013e*/ 	.short	0x0080


	//----- nvinfo : EIATTR_PARAM_CBANK
	.align		4
        /*0140*/ 	.byte	0x04, 0x0a
        /*0142*/ 	.short	(.L_51 - .L_50)
	.align		4
.L_50:
        /*0144*/ 	.word	index@(.nv.constant0.triton_poi_fused_cat_relu_43)
        /*0148*/ 	.short	0x0210
        /*014a*/ 	.short	0x0080


	//----- nvinfo : EIATTR_SW_WAR
	.align		4
.L_51:
        /*014c*/ 	.byte	0x04, 0x36
        /*014e*/ 	.short	(.L_53 - .L_52)
.L_52:
        /*0150*/ 	.word	0x00000008
.L_53:


//--------------------- .nv.callgraph             --------------------------
	.section	.nv.callgraph,"",@"SHT_CUDA_CALLGRAPH"
	.align	4
	.sectionentsize	8
	.align		4
        /*0000*/ 	.word	0x00000000
	.align		4
        /*0004*/ 	.word	0xffffffff
	.align		4
        /*0008*/ 	.word	0x00000000
	.align		4
        /*000c*/ 	.word	0xfffffffe
	.align		4
        /*0010*/ 	.word	0x00000000
	.align		4
        /*0014*/ 	.word	0xfffffffd
	.align		4
        /*0018*/ 	.word	0x00000000
	.align		4
        /*001c*/ 	.word	0xfffffffc


//--------------------- .nv.constant4             --------------------------
	.section	.nv.constant4,"a",@progbits
	.align	8
	.align		8
.nv.constant4:
        /*0000*/ 	.dword	_$_str
	.align		8
        /*0008*/ 	.dword	_$_str_$_2


//--------------------- .text.triton_poi_fused_cat_relu_43 --------------------------
	.section	.text.triton_poi_fused_cat_relu_43,"ax",@progbits
	.align	128
        .global         triton_poi_fused_cat_relu_43
        .type           triton_poi_fused_cat_relu_43,@function
        .size           triton_poi_fused_cat_relu_43,(.L_x_1 - triton_poi_fused_cat_relu_43)
        .other          triton_poi_fused_cat_relu_43,@"STO_CUDA_ENTRY STV_DEFAULT"
triton_poi_fused_cat_relu_43:
.text.triton_poi_fused_cat_relu_43:
[----:B------:R-:W0:Y:S01]  /*0000*/  LDC R1, c[0x0][0x28] ;  /* 0x00000a00ff017b82 */ /* 0x000e220000000800 */
[----:B------:R-:W1:Y:S07]  /*0010*/  S2R R4, SR_TID.X ;  /* 0x0000000000047919 */ /* 0x000e6e0000002100 */
[----:B------:R-:W2:Y:S01]  /*0020*/  LDC.64 R28, c[0x0][0x210] ;  /* 0x00008400ff1c7b82 */ /* 0x000ea20000000a00 */
[----:B------:R-:W-:Y:S01]  /*0030*/  CS2R R6, SRZ ;  /* 0x0000000000067805 */ /* 0x000fe2000001ff00 */
[----:B------:R-:W-:Y:S01]  /*0040*/  ULDC.64 UR4, c[0x0][0x208] ;  /* 0x0000820000047ab9 */ /* 0x000fe20000000a00 */
[----:B------:R-:W3:Y:S01]  /*0050*/  S2R R3, SR_CTAID.Y ;  /* 0x0000000000037919 */ /* 0x000ee20000002600 */
[----:B------:R-:W4:Y:S04]  /*0060*/  S2R R20, SR_CTAID.X ;  /* 0x0000000000147919 */ /* 0x000f280000002500 */
[----:B------:R-:W5:Y:S01]  /*0070*/  LDC.64 R66, c[0x0][0x248] ;  /* 0x00009200ff427b82 */ /* 0x000f620000000a00 */
[----:B------:R-:W-:-:S07]  /*0080*/  CS2R R24, SRZ ;  /* 0x0000000000187805 */ /* 0x000fce000001ff00 */
[----:B------:R-:W2:Y:S01]  /*0090*/  LDC.64 R46, c[0x0][0x258] ;  /* 0x00009600ff2e7b82 */ /* 0x000ea20000000a00 */
[----:B------:R-:W-:-:S07]  /*00a0*/  CS2R R26, SRZ ;  /* 0x00000000001a7805 */ /* 0x000fce000001ff00 */
[----:B------:R-:W2:Y:S01]  /*00b0*/  LDC.64 R64, c[0x0][0x250] ;  /* 0x00009400ff407b82 */ /* 0x000ea20000000a00 */
[----:B-1----:R-:W-:Y:S01]  /*00c0*/  IMAD.SHL.U32 R0, R4, 0x4, RZ ;  /* 0x0000000404007824 */ /* 0x002fe200078e00ff */
[----:B------:R-:W-:Y:S02]  /*00d0*/  SHF.R.U32.HI R5, RZ, 0x4, R4 ;  /* 0x00000004ff057819 */ /* 0x000fe40000011604 */
[----:B------:R-:W-:Y:S02]  /*00e0*/  CS2R R36, SRZ ;  /* 0x0000000000247805 */ /* 0x000fe4000001ff00 */
[----:B------:R-:W-:Y:S02]  /*00f0*/  CS2R R38, SRZ ;  /* 0x0000000000267805 */ /* 0x000fe4000001ff00 */
[----:B------:R-:W-:Y:S02]  /*0100*/  CS2R R40, SRZ ;  /* 0x0000000000287805 */ /* 0x000fe4000001ff00 */
[----:B------:R-:W-:-:S02]  /*0110*/  LOP3.LUT R0, R0, 0x3c, RZ, 0xc0, !PT ;  /* 0x0000003c00007812 */ /* 0x000fc400078ec0ff */
[----:B------:R-:W-:Y:S02]  /*0120*/  CS2R R42, SRZ ;  /* 0x00000000002a7805 */ /* 0x000fe4000001ff00 */
[----:B------:R-:W-:Y:S02]  /*0130*/  SGXT.U32 R5, R5, 0x3 ;  /* 0x000000030505781a */ /* 0x000fe40000000000 */
[----:B------:R-:W-:Y:S02]  /*0140*/  CS2R R14, SRZ ;  /* 0x00000000000e7805 */ /* 0x000fe4000001ff00 */
[----:B------:R-:W-:Y:S01]  /*0150*/  CS2R R18, SRZ ;  /* 0x0000000000127805 */ /* 0x000fe2000001ff00 */
[----:B---3--:R-:W-:Y:S01]  /*0160*/  IMAD R2, R3, 0x40, R0 ;  /* 0x0000004003027824 */ /* 0x008fe200078e0200 */
[----:B------:R-:W1:Y:S01]  /*0170*/  LDC.64 R44, c[0x0][0x228] ;  /* 0x00008a00ff2c7b82 */ /* 0x000e620000000a00 */
[----:B----4-:R-:W-:Y:S02]  /*0180*/  IMAD.SHL.U32 R0, R20, 0x10, RZ ;  /* 0x0000001014007824 */ /* 0x010fe400078e00ff */
[C---:B------:R-:W-:Y:S01]  /*0190*/  IMAD.HI R3, R2.reuse, 0x2e8ba2e9, RZ ;  /* 0x2e8ba2e902037827 */ /* 0x040fe200078e02ff */
[----:B------:R-:W-:-:S02]  /*01a0*/  ISETP.GE.AND P0, PT, R2, 0x580, PT ;  /* 0x000005800200780c */ /* 0x000fc40003f06270 */
[----:B------:R-:W-:Y:S02]  /*01b0*/  LOP3.LUT R0, R0, R5, RZ, 0xfc, !PT ;  /* 0x0000000500007212 */ /* 0x000fe400078efcff */
[----:B------:R-:W-:Y:S01]  /*01c0*/  SHF.R.U32.HI R4, RZ, 0x1f, R3 ;  /* 0x0000001fff047819 */ /* 0x000fe20000011603 */
[----:B------:R-:W-:Y:S01]  /*01d0*/  IMAD.MOV.U32 R31, RZ, RZ, 0x58 ;  /* 0x00000058ff1f7424 */ /* 0x000fe200078e00ff */
[C---:B------:R-:W-:Y:S01]  /*01e0*/  ISETP.GE.AND P3, PT, R0.reuse, 0x10, PT ;  /* 0x000000100000780c */ /* 0x040fe20003f66270 */
[----:B------:R-:W3:Y:S01]  /*01f0*/  LDC.64 R48, c[0x0][0x220] ;  /* 0x00008800ff307b82 */ /* 0x000ee20000000a00 */
[----:B------:R-:W-:Y:S02]  /*0200*/  LEA.HI.SX32 R3, R3, R4, 0x1a ;  /* 0x0000000403037211 */ /* 0x000fe400078fd2ff */
[----:B------:R-:W-:Y:S02]  /*0210*/  CS2R R4, SRZ ;  /* 0x0000000000047805 */ /* 0x000fe4000001ff00 */
[----:B------:R-:W-:Y:S01]  /*0220*/  LOP3.LUT R10, R0, 0x8, RZ, 0xfc, !PT ;  /* 0x00000008000a7812 */ /* 0x000fe200078efcff */
[----:B------:R-:W-:-:S03]  /*0230*/  IMAD R52, R3, -0x160, R2 ;  /* 0xfffffea003347824 */ /* 0x000fc600078e0202 */
[----:B------:R-:W-:Y:S01]  /*0240*/  ISETP.LT.AND P0, PT, R10, 0x10, !P0 ;  /* 0x000000100a00780c */ /* 0x000fe20004701270 */
[----:B------:R-:W-:Y:S01]  /*0250*/  IMAD R11, R3, 0x10, R0 ;  /* 0x00000010030b7824 */ /* 0x000fe200078e0200 */
[----:B------:R-:W4:Y:S01]  /*0260*/  LDC.64 R80, c[0x0][0x218] ;  /* 0x00008600ff507b82 */ /* 0x000f220000000a00 */
[C---:B------:R-:W-:Y:S02]  /*0270*/  ISETP.LT.AND P1, PT, R52.reuse, 0x58, !P3 ;  /* 0x000000583400780c */ /* 0x040fe40005f21270 */
[----:B------:R-:W-:Y:S01]  /*0280*/  IMAD R11, R11, 0x58, RZ ;  /* 0x000000580b0b7824 */ /* 0x000fe200078e02ff */
[----:B------:R-:W-:Y:S02]  /*0290*/  ISETP.LT.AND P2, PT, R52, 0x58, P0 ;  /* 0x000000583400780c */ /* 0x000fe40000741270 */
[----:B------:R-:W-:Y:S01]  /*02a0*/  ISETP.LT.AND P1, PT, R2, 0x580, P1 ;  /* 0x000005800200780c */ /* 0x000fe20000f21270 */
[C---:B------:R-:W-:Y:S01]  /*02b0*/  VIADD R58, R52.reuse, 0xffffff50 ;  /* 0xffffff50343a7836 */ /* 0x040fe20000000000 */
[----:B------:R-:W1:Y:S01]  /*02c0*/  LDC.64 R82, c[0x0][0x230] ;  /* 0x00008c00ff527b82 */ /* 0x000e620000000a00 */
[----:B------:R-:W-:-:S02]  /*02d0*/  IMAD.IADD R9, R52, 0x1, R11 ;  /* 0x0000000134097824 */ /* 0x000fc400078e020b */
[----:B------:R-:W-:Y:S01]  /*02e0*/  VIADD R50, R11, 0x2c0 ;  /* 0x000002c00b327836 */ /* 0x000fe20000000000 */
[----:B------:R-:W-:Y:S01]  /*02f0*/  ISETP.LT.U32.AND P5, PT, R58, 0x58, P0 ;  /* 0x000000583a00780c */ /* 0x000fe200007a1070 */
[----:B--2---:R-:W-:-:S04]  /*0300*/  IMAD.WIDE R8, R9, 0x4, R28 ;  /* 0x0000000409087825 */ /* 0x004fc800078e021c */
[----:B------:R-:W-:Y:S02]  /*0310*/  IMAD.IADD R13, R52, 0x1, R50 ;  /* 0x00000001340d7824 */ /* 0x000fe400078e0232 */
[----:B------:R-:W-:Y:S01]  /*0320*/  IMAD.IADD R17, R50, 0x1, R58 ;  /* 0x0000000132117824 */ /* 0x000fe200078e023a */
[----:B------:R5:W2:Y:S01]  /*0330*/  @P1 LDG.E.EL.128 R4, desc[UR4][R8.64] ;  /* 0x0000000408041981 */ /* 0x000aa2000c2e1d00 */
[----:B------:R-:W-:Y:S01]  /*0340*/  IMAD.WIDE R12, R13, 0x4, R28 ;  /* 0x000000040d0c7825 */ /* 0x000fe200078e021c */
[----:B------:R-:W-:-:S04]  /*0350*/  ISETP.LT.AND P6, PT, R2, 0x580, !P3 ;  /* 0x000005800200780c */ /* 0x000fc80005fc1270 */
[----:B------:R3:W2:Y:S01]  /*0360*/  @P2 LDG.E.EL.128 R24, desc[UR4][R12.64] ;  /* 0x000000040c182981 */ /* 0x0006a2000c2e1d00 */
[----:B-----5:R-:W-:-:S04]  /*0370*/  IMAD.WIDE R8, R17, 0x4, R66 ;  /* 0x0000000411087825 */ /* 0x020fc800078e0242 */
[----:B------:R-:W-:Y:S01]  /*0380*/  IMAD.WIDE R16, R17, 0x4, R28 ;  /* 0x0000000411107825 */ /* 0x000fe200078e021c */
[----:B------:R5:W2:Y:S01]  /*0390*/  @P5 LDG.E.EL.128 R36, desc[UR4][R8.64] ;  /* 0x0000000408245981 */ /* 0x000aa2000c2e1d00 */
[----:B------:R-:W-:-:S03]  /*03a0*/  ISETP.GT.AND P4, PT, R52, 0x107, P6 ;  /* 0x000001073400780c */ /* 0x000fc60003784270 */
[----:B------:R4:W2:Y:S01]  /*03b0*/  @P5 LDG.E.EL.128 R40, desc[UR4][R16.64] ;  /* 0x0000000410285981 */ /* 0x0008a2000c2e1d00 */
[C---:B------:R-:W-:Y:S01]  /*03c0*/  VIADD R61, R52.reuse, 0xfffffef8 ;  /* 0xfffffef8343d7836 */ /* 0x040fe20000000000 */
[----:B0--3--:R-:W-:Y:S01]  /*03d0*/  CS2R R12, SRZ ;  /* 0x00000000000c7805 */ /* 0x009fe2000001ff00 */
[----:B------:R-:W-:Y:S01]  /*03e0*/  IMAD.WIDE R46, R52, 0x4, R46 ;  /* 0x00000004342e7825 */ /* 0x000fe200078e022e */
[----:B------:R-:W-:Y:S02]  /*03f0*/  SHF.R.S32.HI R21, RZ, 0x1f, R0 ;  /* 0x0000001fff157819 */ /* 0x000fe40000011400 */
[----:B------:R-:W-:Y:S01]  /*0400*/  SHF.R.S32.HI R20, RZ, 0x1b, R20 ;  /* 0x0000001bff147819 */ /* 0x000fe20000011414 */
[----:B-----5:R-:W-:Y:S01]  /*0410*/  IMAD.IADD R9, R11, 0x1, R61 ;  /* 0x000000010b097824 */ /* 0x020fe200078e023d */
[----:B------:R-:W-:Y:S02]  /*0420*/  ISETP.LT.U32.AND P3, PT, R58, 0x58, P6 ;  /* 0x000000583a00780c */ /* 0x000fe40003761070 */
[----:B----4-:R-:W-:Y:S01]  /*0430*/  CS2R R16, SRZ ;  /* 0x0000000000107805 */ /* 0x010fe2000001ff00 */
[----:B------:R-:W-:Y:S01]  /*0440*/  IMAD.WIDE R8, R9, 0x4, R64 ;  /* 0x0000000409087825 */ /* 0x000fe200078e0240 */
[----:B------:R-:W3:Y:S01]  /*0450*/  @P4 LDG.E.EL.128 R12, desc[UR4][R46.64+-0x420] ;  /* 0xfffbe0042e0c4981 */ /* 0x000ee2000c2e1d00 */
[----:B------:R-:W-:-:S03]  /*0460*/  P2R R60, PR, RZ, 0x40 ;  /* 0x00000040ff3c7803 */ /* 0x000fc60000000000 */
[----:B------:R-:W4:Y:S01]  /*0470*/  @P4 LDG.E.EL.128 R16, desc[UR4][R8.64] ;  /* 0x0000000408104981 */ /* 0x000f22000c2e1d00 */
[----:B------:R-:W-:-:S04]  /*0480*/  LEA.HI R21, R21, R0, RZ, 0x2 ;  /* 0x0000000015157211 */ /* 0x000fc800078f10ff */
[----:B------:R-:W-:-:S05]  /*0490*/  LOP3.LUT R23, R21, 0x1ffffffc, RZ, 0xc0, !PT ;  /* 0x1ffffffc15177812 */ /* 0x000fca00078ec0ff */
[----:B------:R-:W-:Y:S01]  /*04a0*/  IMAD.IADD R2, R0, 0x1, -R23 ;  /* 0x0000000100027824 */ /* 0x000fe200078e0a17 */
[----:B------:R-:W-:-:S03]  /*04b0*/  SGXT R23, R20, 0x1 ;  /* 0x000000011417781a */ /* 0x000fc60000000200 */
[----:B------:R-:W-:Y:S01]  /*04c0*/  IMAD R2, R3, 0x19, R2 ;  /* 0x0000001903027824 */ /* 0x000fe200078e0202 */
[----:B------:R-:W-:Y:S02]  /*04d0*/  LEA.HI R23, R23, R10, RZ, 0x2 ;  /* 0x0000000a17177211 */ /* 0x000fe400078f10ff */
[----:B------:R-:W-:Y:S01]  /*04e0*/  SHF.R.S32.HI R56, RZ, 0x2, R21 ;  /* 0x00000002ff387819 */ /* 0x000fe20000011415 */
[----:B------:R-:W-:Y:S01]  /*04f0*/  IMAD R62, R2, R31, 0x210 ;  /* 0x00000210023e7424 */ /* 0x000fe200078e021f */
[----:B------:R-:W-:Y:S01]  /*0500*/  SHF.R.S32.HI R23, RZ, 0x2, R23 ;  /* 0x00000002ff177819 */ /* 0x000fe20000011417 */
[----:B------:R-:W-:Y:S02]  /*0510*/  IMAD.IADD R31, R11, 0x1, R58 ;  /* 0x000000010b1f7824 */ /* 0x000fe400078e023a */
[--C-:B------:R-:W-:Y:S01]  /*0520*/  IMAD R56, R56, 0x1b8, R62.reuse ;  /* 0x000001b838387824 */ /* 0x100fe200078e023e */
[----:B------:R-:W-:Y:S01]  /*0530*/  CS2R R20, SRZ ;  /* 0x0000000000147805 */ /* 0x000fe2000001ff00 */
[----:B------:R-:W-:Y:S01]  /*0540*/  IMAD R62, R23, 0x1b8, R62 ;  /* 0x000001b8173e7824 */ /* 0x000fe200078e023e */
[----:B------:R-:W-:Y:S01]  /*0550*/  CS2R R22, SRZ ;  /* 0x0000000000167805 */ /* 0x000fe2000001ff00 */
[----:B------:R-:W-:-:S04]  /*0560*/  IMAD.WIDE R32, R31, 0x4, R28 ;  /* 0x000000041f207825 */ /* 0x000fc800078e021c */
[----:B------:R-:W-:Y:S01]  /*0570*/  IMAD.IADD R35, R50, 0x1, R61 ;  /* 0x0000000132237824 */ /* 0x000fe200078e023d */
[----:B------:R0:W5:Y:S01]  /*0580*/  @P3 LDG.E.EL.128 R20, desc[UR4][R32.64] ;  /* 0x0000000420143981 */ /* 0x000162000c2e1d00 */
[----:B------:R-:W-:Y:S02]  /*0590*/  VIADD R59, R52, 0xffffffa8 ;  /* 0xffffffa8343b7836 */ /* 0x000fe40000000000 */
[----:B------:R-:W-:Y:S01]  /*05a0*/  IMAD.WIDE R64, R35, 0x4, R64 ;  /* 0x0000000423407825 */ /* 0x000fe200078e0240 */
[----:B------:R-:W-:Y:S02]  /*05b0*/  CS2R R34, SRZ ;  /* 0x0000000000227805 */ /* 0x000fe4000001ff00 */
[----:B------:R-:W-:Y:S01]  /*05c0*/  CS2R R28, SRZ ;  /* 0x00000000001c7805 */ /* 0x000fe2000001ff00 */
[----:B------:R-:W-:Y:S01]  /*05d0*/  IMAD.WIDE R66, R31, 0x4, R66 ;  /* 0x000000041f427825 */ /* 0x000fe200078e0242 */
[----:B------:R-:W-:Y:S02]  /*05e0*/  CS2R R30, SRZ ;  /* 0x00000000001e7805 */ /* 0x000fe4000001ff00 */
[----:B0-----:R-:W-:Y:S01]  /*05f0*/  CS2R R32, SRZ ;  /* 0x0000000000207805 */ /* 0x001fe2000001ff00 */
[----:B------:R-:W-:-:S05]  /*0600*/  IMAD.IADD R51, R50, 0x1, R59 ;  /* 0x0000000132337824 */ /* 0x000fca00078e023b */
[----:B------:R1:W5:Y:S01]  /*0610*/  @P3 LDG.E.EL.128 R32, desc[UR4][R66.64] ;  /* 0x0000000442203981 */ /* 0x000362000c2e1d00 */
[----:B------:R-:W-:-:S04]  /*0620*/  IMAD.WIDE R50, R51, 0x4, R48 ;  /* 0x0000000433327825 */ /* 0x000fc800078e0230 */
[----:B-1----:R-:W-:Y:S01]  /*0630*/  IMAD.WIDE R66, R52, 0x4, R44 ;  /* 0x0000000434427825 */ /* 0x002fe200078e022c */
[----:B------:R-:W-:-:S03]  /*0640*/  CS2R R44, SRZ ;  /* 0x00000000002c7805 */ /* 0x000fc6000001ff00 */
[----:B------:R-:W-:-:S04]  /*0650*/  IMAD.IADD R79, R59, 0x1, R56 ;  /* 0x000000013b4f7824 */ /* 0x000fc800078e0238 */
[----:B------:R-:W-:-:S04]  /*0660*/  IMAD.WIDE R78, R79, 0x4, R80 ;  /* 0x000000044f4e7825 */ /* 0x000fc800078e0250 */
[----:B------:R-:W-:Y:S01]  /*0670*/  IMAD.WIDE R82, R52, 0x4, R82 ;  /* 0x0000000434527825 */ /* 0x000fe200078e0252 */
[----:B--2---:R-:W-:Y:S02]  /*0680*/  SEL R10, R4, RZ, P1 ;  /* 0x000000ff040a7207 */ /* 0x004fe40000800000 */
[----:B------:R-:W-:Y:S02]  /*0690*/  SEL R9, R5, RZ, P1 ;  /* 0x000000ff05097207 */ /* 0x000fe40000800000 */
[----:B------:R-:W-:Y:S02]  /*06a0*/  SEL R8, R6, RZ, P1 ;  /* 0x000000ff06087207 */ /* 0x000fe40000800000 */
[----:B------:R-:W-:Y:S02]  /*06b0*/  SEL R7, R7, RZ, P1 ;  /* 0x000000ff07077207 */ /* 0x000fe40000800000 */
[----:B------:R-:W-:Y:S02]  /*06c0*/  ISETP.GT.AND P1, PT, R52, 0x107, P0 ;  /* 0x000001073400780c */ /* 0x000fe40000724270 */
[----:B------:R-:W-:-:S02]  /*06d0*/  SEL R6, R24, RZ, P2 ;  /* 0x000000ff18067207 */ /* 0x000fc40001000000 */
[----:B------:R-:W-:Y:S02]  /*06e0*/  SEL R2, R25, RZ, P2 ;  /* 0x000000ff19027207 */ /* 0x000fe40001000000 */
[----:B------:R-:W-:Y:S02]  /*06f0*/  SEL R4, R26, RZ, P2 ;  /* 0x000000ff1a047207 */ /* 0x000fe40001000000 */
[----:B------:R-:W-:Y:S02]  /*0700*/  SEL R5, R27, RZ, P2 ;  /* 0x000000ff1b057207 */ /* 0x000fe40001000000 */
[----:B------:R-:W-:Y:S02]  /*0710*/  SEL R55, R36, RZ, P5 ;  /* 0x000000ff24377207 */ /* 0x000fe40002800000 */
[----:B------:R-:W-:Y:S01]  /*0720*/  SEL R53, R37, RZ, P5 ;  /* 0x000000ff25357207 */ /* 0x000fe20002800000 */
[----:B------:R0:W2:Y:S01]  /*0730*/  @P1 LDG.E.EL.128 R28, desc[UR4][R46.64+-0x420] ;  /* 0xfffbe0042e1c1981 */ /* 0x0000a2000c2e1d00 */
[----:B------:R-:W-:-:S02]  /*0740*/  SEL R57, R38, RZ, P5 ;  /* 0x000000ff26397207 */ /* 0x000fc40002800000 */
[----:B------:R-:W-:Y:S02]  /*0750*/  SEL R54, R39, RZ, P5 ;  /* 0x000000ff27367207 */ /* 0x000fe40002800000 */
[----:B------:R-:W-:Y:S02]  /*0760*/  ISETP.LT.U32.AND P2, PT, R59, 0x58, P0 ;  /* 0x000000583b00780c */ /* 0x000fe40000741070 */
[----:B------:R-:W-:Y:S02]  /*0770*/  SEL R68, R40, RZ, P5 ;  /* 0x000000ff28447207 */ /* 0x000fe40002800000 */
[----:B------:R-:W-:Y:S02]  /*0780*/  SEL R70, R41, RZ, P5 ;  /* 0x000000ff29467207 */ /* 0x000fe40002800000 */
[----:B------:R-:W-:Y:S02]  /*0790*/  SEL R72, R42, RZ, P5 ;  /* 0x000000ff2a487207 */ /* 0x000fe40002800000 */
[----:B------:R-:W-:-:S02]  /*07a0*/  SEL R69, R43, RZ, P5 ;  /* 0x000000ff2b457207 */ /* 0x000fc40002800000 */
[----:B------:R-:W-:Y:S02]  /*07b0*/  CS2R R24, SRZ ;  /* 0x0000000000187805 */ /* 0x000fe4000001ff00 */
[----:B------:R-:W-:Y:S02]  /*07c0*/  ISETP.LT.U32.AND P5, PT, R59, 0x58, P6 ;  /* 0x000000583b00780c */ /* 0x000fe400037a1070 */
[----:B------:R-:W-:Y:S02]  /*07d0*/  CS2R R26, SRZ ;  /* 0x00000000001a7805 */ /* 0x000fe4000001ff00 */
[----:B------:R-:W-:Y:S02]  /*07e0*/  CS2R R36, SRZ ;  /* 0x0000000000247805 */ /* 0x000fe4000001ff00 */
[----:B------:R-:W-:Y:S02]  /*07f0*/  CS2R R38, SRZ ;  /* 0x0000000000267805 */ /* 0x000fe4000001ff00 */
[----:B------:R-:W-:-:S02]  /*0800*/  CS2R R40, SRZ ;  /* 0x0000000000287805 */ /* 0x000fc4000001ff00 */
[----:B------:R-:W-:Y:S02]  /*0810*/  CS2R R42, SRZ ;  /* 0x00000000002a7805 */ /* 0x000fe4000001ff00 */
[----:B0-----:R-:W-:Y:S01]  /*0820*/  CS2R R46, SRZ ;  /* 0x00000000002e7805 */ /* 0x001fe2000001ff00 */
[----:B------:R0:W2:Y:S01]  /*0830*/  @P1 LDG.E.EL.128 R24, desc[UR4][R64.64] ;  /* 0x0000000440181981 */ /* 0x0000a2000c2e1d00 */
[----:B----4-:R-:W-:-:S03]  /*0840*/  SEL R18, R18, RZ, P4 ;  /* 0x000000ff12127207 */ /* 0x010fc60002000000 */
[----:B------:R1:W4:Y:S04]  /*0850*/  @P2 LDG.E.EL.128 R36, desc[UR4][R50.64] ;  /* 0x0000000432242981 */ /* 0x000328000c2e1d00 */
[----:B------:R-:W4:Y:S01]  /*0860*/  @P5 LDG.E.EL.128 R40, desc[UR4][R66.64+-0x160] ;  /* 0xfffea00442285981 */ /* 0x000f22000c2e1d00 */
[----:B0-----:R-:W-:-:S03]  /*0870*/  IMAD.IADD R65, R11, 0x1, R59 ;  /* 0x000000010b417824 */ /* 0x001fc600078e023b */
[----:B------:R3:W4:Y:S01]  /*0880*/  @P2 LDG.E.EL.128 R44, desc[UR4][R66.64+-0x160] ;  /* 0xfffea004422c2981 */ /* 0x000722000c2e1d00 */
[----:B------:R-:W-:Y:S01]  /*0890*/  IMAD.WIDE R64, R65, 0x4, R48 ;  /* 0x0000000441407825 */ /* 0x000fe200078e0230 */
[----:B------:R-:W-:Y:S02]  /*08a0*/  CS2R R48, SRZ ;  /* 0x0000000000307805 */ /* 0x000fe4000001ff00 */
[----:B-1----:R-:W-:Y:S02]  /*08b0*/  CS2R R50, SRZ ;  /* 0x0000000000327805 */ /* 0x002fe4000001ff00 */
[----:B---3--:R-:W-:-:S04]  /*08c0*/  SEL R66, R15, RZ, P4 ;  /* 0x000000ff0f427207 */ /* 0x008fc80002000000 */
[----:B------:R0:W3:Y:S01]  /*08d0*/  @P5 LDG.E.EL.128 R48, desc[UR4][R64.64] ;  /* 0x0000000440305981 */ /* 0x0000e2000c2e1d00 */
[----:B------:R-:W-:Y:S02]  /*08e0*/  SEL R15, R14, RZ, P4 ;  /* 0x000000ff0e0f7207 */ /* 0x000fe40002000000 */
[----:B------:R-:W-:Y:S01]  /*08f0*/  SEL R14, R13, RZ, P4 ;  /* 0x000000ff0d0e7207 */ /* 0x000fe20002000000 */
[----:B------:R-:W-:Y:S01]  /*0900*/  IMAD.IADD R13, R59, 0x1, R62 ;  /* 0x000000013b0d7824 */ /* 0x000fe200078e023e */
[----:B------:R-:W-:Y:S02]  /*0910*/  SEL R17, R17, RZ, P4 ;  /* 0x000000ff11117207 */ /* 0x000fe40002000000 */
[----:B------:R-:W-:Y:S01]  /*0920*/  SEL R16, R16, RZ, P4 ;  /* 0x000000ff10107207 */ /* 0x000fe20002000000 */
[----:B0-----:R-:W-:Y:S01]  /*0930*/  FADD R64, R18, -R15 ;  /* 0x8000000f12407221 */ /* 0x001fe20000000000 */
[----:B------:R-:W-:Y:S01]  /*0940*/  SEL R15, R12, RZ, P4 ;  /* 0x000000ff0c0f7207 */ /* 0x000fe20002000000 */
[----:B------:R-:W-:Y:S01]  /*0950*/  FADD R55, R55, R68 ;  /* 0x0000004437377221 */ /* 0x000fe20000000000 */
[----:B------:R-:W-:Y:S01]  /*0960*/  FADD R67, R17, -R14 ;  /* 0x8000000e11437221 */ /* 0x000fe20000000000 */
[----:B------:R-:W-:Y:S01]  /*0970*/  IMAD.WIDE R80, R13, 0x4, R80 ;  /* 0x000000040d507825 */ /* 0x000fe200078e0250 */
[----:B------:R-:W-:-:S03]  /*0980*/  CS2R R12, SRZ ;  /* 0x00000000000c7805 */ /* 0x000fc6000001ff00 */
[----:B------:R-:W-:Y:S01]  /*0990*/  FADD R68, R16, -R15 ;  /* 0x8000000f10447221 */ /* 0x000fe20000000000 */
[----:B------:R-:W-:-:S06]  /*09a0*/  CS2R R14, SRZ ;  /* 0x00000000000e7805 */ /* 0x000fcc000001ff00 */
[----:B------:R-:W3:Y:S01]  /*09b0*/  @P5 LDG.E.EL.128 R12, desc[UR4][R82.64+-0x160] ;  /* 0xfffea004520c5981 */ /* 0x000ee2000c2e1d00 */
[----:B-----5:R-:W-:Y:S01]  /*09c0*/  SEL R75, R20, RZ, P3 ;  /* 0x000000ff144b7207 */ /* 0x020fe20001800000 */
[----:B------:R-:W-:Y:S01]  /*09d0*/  FADD R54, R54, R69 ;  /* 0x0000004536367221 */ /* 0x000fe20000000000 */
[----:B------:R-:W-:Y:S01]  /*09e0*/  FADD R11, R57, R72 ;  /* 0x00000048390b7221 */ /* 0x000fe20000000000 */
[----:B------:R-:W-:Y:S02]  /*09f0*/  SEL R76, R22, RZ, P3 ;  /* 0x000000ff164c7207 */ /* 0x000fe40001800000 */
[----:B--2---:R-:W-:Y:S02]  /*0a00*/  SEL R20, R29, RZ, P1 ;  /* 0x000000ff1d147207 */ /* 0x004fe40000800000 */
[----:B------:R-:W-:Y:S02]  /*0a10*/  SEL R25, R25, RZ, P1 ;  /* 0x000000ff19197207 */ /* 0x000fe40000800000 */
[----:B------:R-:W-:-:S02]  /*0a20*/  SEL R24, R24, RZ, P1 ;  /* 0x000000ff18187207 */ /* 0x000fc40000800000 */
[----:B----4-:R-:W-:Y:S01]  /*0a30*/  SEL R37, R37, RZ, P2 ;  /* 0x000000ff25257207 */ /* 0x010fe20001000000 */
[----:B------:R-:W-:Y:S01]  /*0a40*/  FADD R69, R25, -R20 ;  /* 0x8000001419457221 */ /* 0x000fe20000000000 */
[----:B---3--:R-:W-:-:S05]  /*0a50*/  SEL R12, R12, RZ, P5 ;  /* 0x000000ff0c0c7207 */ /* 0x008fca0002800000 */
[----:B------:R-:W-:Y:S01]  /*0a60*/  FADD R16, R12, 0.0010000000474974513054 ;  /* 0x3a83126f0c107421 */ /* 0x000fe20000000000 */
[----:B------:R-:W-:Y:S02]  /*0a70*/  SEL R12, R13, RZ, P5 ;  /* 0x000000ff0d0c7207 */ /* 0x000fe40002800000 */
[----:B------:R-:W-:-:S03]  /*0a80*/  SEL R14, R14, RZ, P5 ;  /* 0x000000ff0e0e7207 */ /* 0x000fc60002800000 */
[----:B------:R-:W-:Y:S01]  /*0a90*/  FADD R12, R12, 0.0010000000474974513054 ;  /* 0x3a83126f0c0c7421 */ /* 0x000fe20000000000 */
[----:B------:R-:W-:-:S03]  /*0aa0*/  SEL R15, R15, RZ, P5 ;  /* 0x000000ff0f0f7207 */ /* 0x000fc60002800000 */
[----:B------:R0:W-:Y:S01]  /*0ab0*/  MUFU.SQRT R18, R12 ;  /* 0x0000000c00127308 */ /* 0x0001e20000002000 */
[----:B------:R-:W-:Y:S01]  /*0ac0*/  SEL R13, R28, RZ, P1 ;  /* 0x000000ff1c0d7207 */ /* 0x000fe20000800000 */
[----:B0-----:R-:W-:Y:S01]  /*0ad0*/  FADD R12, R14, 0.0010000000474974513054 ;  /* 0x3a83126f0e0c7421 */ /* 0x001fe20000000000 */
[----:B------:R-:W-:-:S05]  /*0ae0*/  SEL R14, R45, RZ, P2 ;  /* 0x000000ff2d0e7207 */ /* 0x000fca0001000000 */
[----:B------:R0:W-:Y:S01]  /*0af0*/  MUFU.SQRT R20, R12 ;  /* 0x0000000c00147308 */ /* 0x0001e20000002000 */
[----:B------:R-:W-:Y:S01]  /*0b00*/  FADD R72, R24, -R13 ;  /* 0x8000000d18487221 */ /* 0x000fe20000000000 */
[----:B------:R-:W-:Y:S01]  /*0b10*/  FADD R37, R37, -R14 ;  /* 0x8000000e25257221 */ /* 0x000fe20000000000 */
[----:B0-----:R-:W-:Y:S01]  /*0b20*/  FADD R12, R15, 0.0010000000474974513054 ;  /* 0x3a83126f0f0c7421 */ /* 0x001fe20000000000 */
[----:B------:R-:W-:-:S04]  /*0b30*/  CS2R R14, SRZ ;  /* 0x00000000000e7805 */ /* 0x000fc8000001ff00 */
[----:B------:R0:W-:Y:S02]  /*0b40*/  MUFU.SQRT R22, R12 ;  /* 0x0000000c00167308 */ /* 0x0001e40000002000 */
[----:B0-----:R-:W-:-:S06]  /*0b50*/  CS2R R12, SRZ ;  /* 0x00000000000c7805 */ /* 0x001fcc000001ff00 */
[----:B------:R-:W2:Y:S01]  /*0b60*/  @P2 LDG.E.EL.128 R12, desc[UR4][R82.64+-0x160] ;  /* 0xfffea004520c2981 */ /* 0x000ea2000c2e1d00 */
[----:B------:R-:W0:Y:S01]  /*0b70*/  MUFU.SQRT R16, R16 ;  /* 0x0000001000107308 */ /* 0x000e220000002000 */
[----:B------:R-:W-:Y:S01]  /*0b80*/  SEL R19, R19, RZ, P4 ;  /* 0x000000ff13137207 */ /* 0x000fe20002000000 */
[----:B------:R-:W-:Y:S01]  /*0b90*/  FADD R53, R53, R70 ;  /* 0x0000004635357221 */ /* 0x000fe20000000000 */
[----:B------:R-:W-:Y:S02]  /*0ba0*/  SEL R70, R32, RZ, P3 ;  /* 0x000000ff20467207 */ /* 0x000fe40001800000 */
[----:B------:R-:W-:Y:S01]  /*0bb0*/  SEL R71, R33, RZ, P3 ;  /* 0x000000ff21477207 */ /* 0x000fe20001800000 */
[----:B------:R-:W-:Y:S01]  /*0bc0*/  FADD R65, R19, -R66 ;  /* 0x8000004213417221 */ /* 0x000fe20000000000 */
[----:B------:R-:W-:Y:S02]  /*0bd0*/  SEL R73, R34, RZ, P3 ;  /* 0x000000ff22497207 */ /* 0x000fe40001800000 */
[----:B------:R-:W-:-:S02]  /*0be0*/  SEL R35, R35, RZ, P3 ;  /* 0x000000ff23237207 */ /* 0x000fc40001800000 */
[----:B------:R-:W-:Y:S01]  /*0bf0*/  SEL R74, R21, RZ, P3 ;  /* 0x000000ff154a7207 */ /* 0x000fe20001800000 */
[----:B------:R-:W-:Y:S01]  /*0c00*/  IMAD.MOV.U32 R77, RZ, RZ, 0x3e800000 ;  /* 0x3e800000ff4d7424 */ /* 0x000fe200078e00ff */
[----:B------:R-:W-:Y:S01]  /*0c10*/  SEL R66, R23, RZ, P3 ;  /* 0x000000ff17427207 */ /* 0x000fe20001800000 */
[----:B------:R-:W-:Y:S01]  /*0c20*/  IMAD.IADD R57, R56, 0x1, R61 ;  /* 0x0000000138397824 */ /* 0x000fe200078e023d */
[C---:B0-----:R-:W-:Y:S01]  /*0c30*/  FSETP.GT.AND P3, PT, R16.reuse, 8.50705917302346158658e+37, PT ;  /* 0x7e8000001000780b */ /* 0x041fe20003f64000 */
[----:B------:R-:W0:Y:S01]  /*0c40*/  LDC.64 R32, c[0x0][0x240] ;  /* 0x00009000ff207b82 */ /* 0x000e220000000a00 */
[----:B------:R-:W-:Y:S02]  /*0c50*/  FSETP.GEU.AND P6, PT, R16, 1.175494350822287508e-38, PT ;  /* 0x008000001000780b */ /* 0x000fe40003fce000 */
[----:B------:R-:W-:-:S09]  /*0c60*/  FSEL R17, R77, 1, P3 ;  /* 0x3f8000004d117808 */ /* 0x000fd20001800000 */
[----:B------:R-:W-:Y:S01]  /*0c70*/  @P3 FMUL R16, R16, 0.25 ;  /* 0x3e80000010103820 */ /* 0x000fe20000400000 */
[----:B------:R-:W-:Y:S01]  /*0c80*/  FSETP.GT.AND P3, PT, R18, 8.50705917302346158658e+37, PT ;  /* 0x7e8000001200780b */ /* 0x000fe20003f64000 */
[----:B------:R-:W-:Y:S02]  /*0c90*/  @!P6 FMUL R17, R17, 16777216 ;  /* 0x4b8000001111e820 */ /* 0x000fe40000400000 */
[----:B------:R-:W-:Y:S01]  /*0ca0*/  @!P6 FMUL R16, R16, 16777216 ;  /* 0x4b8000001010e820 */ /* 0x000fe20000400000 */
[----:B------:R-:W-:Y:S02]  /*0cb0*/  FSETP.GEU.AND P6, PT, R18, 1.175494350822287508e-38, PT ;  /* 0x008000001200780b */ /* 0x000fe40003fce000 */
[----:B------:R-:W-:-:S07]  /*0cc0*/  FSEL R19, R77, 1, P3 ;  /* 0x3f8000004d137808 */ /* 0x000fce0001800000 */
[----:B------:R-:W-:Y:S01]  /*0cd0*/  @P3 FMUL R18, R18, 0.25 ;  /* 0x3e80000012123820 */ /* 0x000fe20000400000 */
[----:B------:R-:W-:-:S03]  /*0ce0*/  FSETP.GT.AND P3, PT, R20, 8.50705917302346158658e+37, PT ;  /* 0x7e8000001400780b */ /* 0x000fc60003f64000 */
[----:B------:R-:W-:Y:S01]  /*0cf0*/  @!P6 FMUL R18, R18, 16777216 ;  /* 0x4b8000001212e820 */ /* 0x000fe20000400000 */
[----:B------:R-:W-:Y:S01]  /*0d00*/  @!P6 FMUL R19, R19, 16777216 ;  /* 0x4b8000001313e820 */ /* 0x000fe20000400000 */
[----:B------:R-:W-:Y:S02]  /*0d10*/  FSETP.GEU.AND P6, PT, R20, 1.175494350822287508e-38, PT ;  /* 0x008000001400780b */ /* 0x000fe40003fce000 */
[----:B------:R-:W-:Y:S02]  /*0d20*/  FSEL R21, R77, 1, P3 ;  /* 0x3f8000004d157808 */ /* 0x000fe40001800000 */
[----:B------:R-:W-:-:S04]  /*0d30*/  SEL R24, R39, RZ, P2 ;  /* 0x000000ff27187207 */ /* 0x000fc80001000000 */
[----:B------:R-:W-:Y:S01]  /*0d40*/  @P3 FMUL R20, R20, 0.25 ;  /* 0x3e80000014143820 */ /* 0x000fe20000400000 */
[----:B------:R-:W-:-:S04]  /*0d50*/  FSETP.GT.AND P3, PT, R22, 8.50705917302346158658e+37, PT ;  /* 0x7e8000001600780b */ /* 0x000fc80003f64000 */
[----:B------:R-:W-:Y:S01]  /*0d60*/  @!P6 FMUL R20, R20, 16777216 ;  /* 0x4b8000001414e820 */ /* 0x000fe20000400000 */
[----:B------:R-:W-:Y:S01]  /*0d70*/  @!P6 FMUL R21, R21, 16777216 ;  /* 0x4b8000001515e820 */ /* 0x000fe20000400000 */
[----:B------:R-:W-:Y:S02]  /*0d80*/  FSETP.GEU.AND P6, PT, R22, 1.175494350822287508e-38, PT ;  /* 0x008000001600780b */ /* 0x000fe40003fce000 */
[----:B------:R-:W-:-:S05]  /*0d90*/  FSEL R23, R77, 1, P3 ;  /* 0x3f8000004d177808 */ /* 0x000fca0001800000 */
[----:B------:R-:W-:-:S06]  /*0da0*/  @P3 FMUL R22, R22, 0.25 ;  /* 0x3e80000016163820 */ /* 0x000fcc0000400000 */
[----:B------:R-:W-:Y:S01]  /*0db0*/  @!P6 FMUL R22, R22, 16777216 ;  /* 0x4b8000001616e820 */ /* 0x000fe20000400000 */
[----:B------:R-:W-:Y:S01]  /*0dc0*/  @!P6 FMUL R23, R23, 16777216 ;  /* 0x4b8000001717e820 */ /* 0x000fe20000400000 */
[----:B------:R-:W-:Y:S01]  /*0dd0*/  SEL R25, R38, RZ, P2 ;  /* 0x000000ff26197207 */ /* 0x000fe20001000000 */
[----:B------:R-:W1:Y:S01]  /*0de0*/  MUFU.RCP R16, R16 ;  /* 0x0000001000107308 */ /* 0x000e620000001000 */
[----:B------:R-:W-:Y:S01]  /*0df0*/  IMAD.IADD R56, R62, 0x1, R61 ;  /* 0x000000013e387824 */ /* 0x000fe200078e023d */
[----:B------:R-:W-:Y:S02]  /*0e00*/  SEL R61, R30, RZ, P1 ;  /* 0x000000ff1e3d7207 */ /* 0x000fe40000800000 */
[----:B------:R-:W-:-:S04]  /*0e10*/  SEL R26, R26, RZ, P1 ;  /* 0x000000ff1a1a7207 */ /* 0x000fc80000800000 */
[----:B------:R-:W3:Y:S01]  /*0e20*/  MUFU.RCP R20, R20 ;  /* 0x0000001400147308 */ /* 0x000ee20000001000 */
[----:B------:R-:W-:Y:S01]  /*0e30*/  FADD R61, R26, -R61 ;  /* 0x8000003d1a3d7221 */ /* 0x000fe20000000000 */
[----:B-1----:R-:W-:-:S06]  /*0e40*/  FMUL R30, R16, R17 ;  /* 0x00000011101e7220 */ /* 0x002fcc0000400000 */
[----:B------:R-:W1:Y:S01]  /*0e50*/  MUFU.RCP R18, R18 ;  /* 0x0000001200127308 */ /* 0x000e620000001000 */
[----:B---3--:R-:W-:Y:S02]  /*0e60*/  FMUL R16, R20, R21 ;  /* 0x0000001514107220 */ /* 0x008fe40000400000 */
[----:B------:R-:W3:Y:S05]  /*0e70*/  LDC.64 R20, c[0x0][0x238] ;  /* 0x00008e00ff147b82 */ /* 0x000eea0000000a00 */
[----:B------:R-:W4:Y:S01]  /*0e80*/  MUFU.RCP R22, R22 ;  /* 0x0000001600167308 */ /* 0x000f220000001000 */
[----:B------:R-:W-:Y:S02]  /*0e90*/  SEL R62, R31, RZ, P1 ;  /* 0x000000ff1f3e7207 */ /* 0x000fe40000800000 */
[----:B------:R-:W-:-:S02]  /*0ea0*/  SEL R27, R27, RZ, P1 ;  /* 0x000000ff1b1b7207 */ /* 0x000fc40000800000 */
[----:B------:R-:W-:Y:S02]  /*0eb0*/  SEL R43, R43, RZ, P5 ;  /* 0x000000ff2b2b7207 */ /* 0x000fe40002800000 */
[----:B------:R-:W-:Y:S01]  /*0ec0*/  SEL R40, R40, RZ, P5 ;  /* 0x000000ff28287207 */ /* 0x000fe20002800000 */
[----:B------:R-:W-:Y:S01]  /*0ed0*/  FADD R62, R27, -R62 ;  /* 0x8000003e1b3e7221 */ /* 0x000fe20000000000 */
[----:B------:R-:W-:Y:S02]  /*0ee0*/  SEL R27, R44, RZ, P2 ;  /* 0x000000ff2c1b7207 */ /* 0x000fe40001000000 */
[----:B------:R-:W-:Y:S02]  /*0ef0*/  SEL R45, R48, RZ, P5 ;  /* 0x000000ff302d7207 */ /* 0x000fe40002800000 */
[----:B------:R-:W-:Y:S02]  /*0f00*/  SEL R42, R42, RZ, P5 ;  /* 0x000000ff2a2a7207 */ /* 0x000fe40002800000 */
[----:B------:R-:W-:-:S02]  /*0f10*/  SEL R41, R41, RZ, P5 ;  /* 0x000000ff29297207 */ /* 0x000fc40002800000 */
[----:B------:R-:W-:Y:S02]  /*0f20*/  SEL R44, R49, RZ, P5 ;  /* 0x000000ff312c7207 */ /* 0x000fe40002800000 */
[----:B------:R-:W-:Y:S01]  /*0f30*/  SEL R36, R36, RZ, P2 ;  /* 0x000000ff24247207 */ /* 0x000fe20001000000 */
[----:B------:R-:W-:Y:S01]  /*0f40*/  FADD R45, R45, -R40 ;  /* 0x800000282d2d7221 */ /* 0x000fe20000000000 */
[----:B-1----:R-:W-:Y:S01]  /*0f50*/  FMUL R19, R18, R19 ;  /* 0x0000001312137220 */ /* 0x002fe20000400000 */
[----:B------:R-:W-:Y:S01]  /*0f60*/  FADD R44, R44, -R41 ;  /* 0x800000292c2c7221 */ /* 0x000fe20000000000 */
[----:B----4-:R-:W-:Y:S01]  /*0f70*/  FMUL R23, R22, R23 ;  /* 0x0000001716177220 */ /* 0x010fe20000400000 */
[----:B------:R-:W-:Y:S01]  /*0f80*/  FADD R36, R36, -R27 ;  /* 0x8000001b24247221 */ /* 0x000fe20000000000 */
[----:B------:R-:W-:Y:S01]  /*0f90*/  FMUL R45, R30, R45 ;  /* 0x0000002d1e2d7220 */ /* 0x000fe20000400000 */
[----:B------:R-:W-:Y:S01]  /*0fa0*/  FMUL R44, R19, R44 ;  /* 0x0000002c132c7220 */ /* 0x000fe20000400000 */
[----:B---3--:R-:W-:Y:S01]  /*0fb0*/  IMAD.WIDE R30, R52, 0x4, R20 ;  /* 0x00000004341e7825 */ /* 0x008fe200078e0214 */
[----:B------:R-:W-:-:S02]  /*0fc0*/  CS2R R18, SRZ ;  /* 0x0000000000127805 */ /* 0x000fc4000001ff00 */
[----:B------:R-:W-:Y:S01]  /*0fd0*/  CS2R R20, SRZ ;  /* 0x0000000000147805 */ /* 0x000fe2000001ff00 */
[----:B0-----:R-:W-:Y:S01]  /*0fe0*/  IMAD.WIDE R32, R52, 0x4, R32 ;  /* 0x0000000434207825 */ /* 0x001fe200078e0220 */
[----:B--2---:R-:W-:-:S05]  /*0ff0*/  SEL R12, R12, RZ, P2 ;  /* 0x000000ff0c0c7207 */ /* 0x004fca0001000000 */
[----:B------:R-:W-:-:S04]  /*1000*/  FADD R12, R12, 0.0010000000474974513054 ;  /* 0x3a83126f0c0c7421 */ /* 0x000fc80000000000 */
[----:B------:R0:W1:Y:S01]  /*1010*/  MUFU.SQRT R39, R12 ;  /* 0x0000000c00277308 */ /* 0x0000620000002000 */
[----:B------:R-:W-:-:S05]  /*1020*/  SEL R14, R14, RZ, P2 ;  /* 0x000000ff0e0e7207 */ /* 0x000fca0001000000 */
[----:B0-----:R-:W-:-:S04]  /*1030*/  FADD R12, R14, 0.0010000000474974513054 ;  /* 0x3a83126f0e0c7421 */ /* 0x001fc80000000000 */
[----:B------:R-:W0:Y:S01]  /*1040*/  MUFU.SQRT R14, R12 ;  /* 0x0000000c000e7308 */ /* 0x000e220000002000 */
[C---:B-1----:R-:W-:Y:S02]  /*1050*/  FSETP.GT.AND P3, PT, R39.reuse, 8.50705917302346158658e+37, PT ;  /* 0x7e8000002700780b */ /* 0x042fe40003f64000 */
[----:B------:R-:W-:Y:S02]  /*1060*/  FSETP.GEU.AND P6, PT, R39, 1.175494350822287508e-38, PT ;  /* 0x008000002700780b */ /* 0x000fe40003fce000 */
[----:B------:R-:W-:Y:S02]  /*1070*/  SEL R15, R15, RZ, P2 ;  /* 0x000000ff0f0f7207 */ /* 0x000fe40001000000 */
[----:B------:R-:W-:-:S03]  /*1080*/  FSEL R38, R77, 1, P3 ;  /* 0x3f8000004d267808 */ /* 0x000fc60001800000 */
[----:B------:R-:W-:-:S04]  /*1090*/  FADD R15, R15, 0.0010000000474974513054 ;  /* 0x3a83126f0f0f7421 */ /* 0x000fc80000000000 */
[----:B------:R-:W-:Y:S01]  /*10a0*/  @P3 FMUL R39, R39, 0.25 ;  /* 0x3e80000027273820 */ /* 0x000fe20000400000 */
[----:B------:R-:W1:Y:S01]  /*10b0*/  MUFU.SQRT R28, R15 ;  /* 0x0000000f001c7308 */ /* 0x000e620000002000 */
[----:B0-----:R-:W-:Y:S01]  /*10c0*/  FSETP.GT.AND P3, PT, R14, 8.50705917302346158658e+37, PT ;  /* 0x7e8000000e00780b */ /* 0x001fe20003f64000 */
[----:B------:R-:W-:Y:S01]  /*10d0*/  @!P6 FMUL R38, R38, 16777216 ;  /* 0x4b8000002626e820 */ /* 0x000fe20000400000 */
[----:B------:R-:W-:Y:S01]  /*10e0*/  @!P6 FMUL R39, R39, 16777216 ;  /* 0x4b8000002727e820 */ /* 0x000fe20000400000 */
[----:B------:R-:W-:Y:S02]  /*10f0*/  FSETP.GEU.AND P6, PT, R14, 1.175494350822287508e-38, PT ;  /* 0x008000000e00780b */ /* 0x000fe40003fce000 */
[----:B------:R-:W-:-:S08]  /*1100*/  FSEL R26, R77, 1, P3 ;  /* 0x3f8000004d1a7808 */ /* 0x000fd00001800000 */
[----:B------:R-:W-:Y:S01]  /*1110*/  @P3 FMUL R14, R14, 0.25 ;  /* 0x3e8000000e0e3820 */ /* 0x000fe20000400000 */
[----:B-1----:R-:W-:Y:S02]  /*1120*/  FSETP.GT.AND P3, PT, R28, 8.50705917302346158658e+37, PT ;  /* 0x7e8000001c00780b */ /* 0x002fe40003f64000 */
[----:B------:R-:W-:Y:S01]  /*1130*/  @!P6 FMUL R26, R26, 16777216 ;  /* 0x4b8000001a1ae820 */ /* 0x000fe20000400000 */
[----:B------:R-:W-:Y:S01]  /*1140*/  @!P6 FMUL R14, R14, 16777216 ;  /* 0x4b8000000e0ee820 */ /* 0x000fe20000400000 */
[C---:B------:R-:W-:Y:S02]  /*1150*/  FSETP.GEU.AND P6, PT, R28.reuse, 1.175494350822287508e-38, PT ;  /* 0x008000001c00780b */ /* 0x040fe40003fce000 */
[----:B------:R-:W-:Y:S01]  /*1160*/  SEL R12, R51, RZ, P5 ;  /* 0x000000ff330c7207 */ /* 0x000fe20002800000 */
[----:B------:R-:W0:Y:S06]  /*1170*/  MUFU.RCP R17, R14 ;  /* 0x0000000e00117308 */ /* 0x000e2c0000001000 */
[----:B------:R-:W-:-:S04]  /*1180*/  @P3 FMUL R28, R28, 0.25 ;  /* 0x3e8000001c1c3820 */ /* 0x000fc80000400000 */
[----:B------:R-:W-:Y:S01]  /*1190*/  @!P6 FMUL R28, R28, 16777216 ;  /* 0x4b8000001c1ce820 */ /* 0x000fe20000400000 */
[----:B------:R-:W-:Y:S01]  /*11a0*/  FADD R12, R12, -R43 ;  /* 0x8000002b0c0c7221 */ /* 0x000fe20000000000 */
[----:B------:R-:W-:-:S04]  /*11b0*/  SEL R43, R50, RZ, P5 ;  /* 0x000000ff322b7207 */ /* 0x000fc80002800000 */
[----:B------:R-:W1:Y:S01]  /*11c0*/  MUFU.RCP R28, R28 ;  /* 0x0000001c001c7308 */ /* 0x000e620000001000 */
[----:B------:R-:W-:Y:S01]  /*11d0*/  FADD R43, R43, -R42 ;  /* 0x8000002a2b2b7221 */ /* 0x000fe20000000000 */
[----:B------:R-:W-:Y:S01]  /*11e0*/  FSEL R27, R77, 1, P3 ;  /* 0x3f8000004d1b7808 */ /* 0x000fe20001800000 */
[----:B------:R-:W-:Y:S01]  /*11f0*/  FMUL R42, R23, R12 ;  /* 0x0000000c172a7220 */ /* 0x000fe20000400000 */
[----:B0-----:R-:W-:Y:S01]  /*1200*/  FMUL R26, R17, R26 ;  /* 0x0000001a111a7220 */ /* 0x001fe20000400000 */
[----:B------:R-:W-:Y:S01]  /*1210*/  FMUL R43, R16, R43 ;  /* 0x0000002b102b7220 */ /* 0x000fe20000400000 */
[----:B------:R-:W-:Y:S02]  /*1220*/  CS2R R16, SRZ ;  /* 0x0000000000107805 */ /* 0x000fe4000001ff00 */
[----:B------:R-:W-:Y:S01]  /*1230*/  CS2R R22, SRZ ;  /* 0x0000000000167805 */ /* 0x000fe2000001ff00 */
[----:B------:R-:W-:-:S03]  /*1240*/  @!P6 FMUL R27, R27, 16777216 ;  /* 0x4b8000001b1be820 */ /* 0x000fc60000400000 */
[----:B------:R-:W2:Y:S01]  /*1250*/  @P5 LDG.E.EL.128 R16, desc[UR4][R30.64+-0x160] ;  /* 0xfffea0041e105981 */ /* 0x000ea2000c2e1d00 */
[----:B-1----:R-:W-:-:S03]  /*1260*/  FMUL R27, R28, R27 ;  /* 0x0000001b1c1b7220 */ /* 0x002fc60000400000 */
[----:B------:R0:W3:Y:S01]  /*1270*/  @P2 LDG.E.EL.128 R20, desc[UR4][R30.64+-0x160] ;  /* 0xfffea0041e142981 */ /* 0x0000e2000c2e1d00 */
[----:B------:R-:W-:Y:S02]  /*1280*/  CS2R R28, SRZ ;  /* 0x00000000001c7805 */ /* 0x000fe4000001ff00 */
[----:B0-----:R-:W-:-:S06]  /*1290*/  CS2R R30, SRZ ;  /* 0x00000000001e7805 */ /* 0x001fcc000001ff00 */
[----:B------:R-:W4:Y:S01]  /*12a0*/  @P2 LDG.E.EL.128 R28, desc[UR4][R32.64+-0x160] ;  /* 0xfffea004201c2981 */ /* 0x000f22000c2e1d00 */
[----:B------:R-:W-:-:S05]  /*12b0*/  SEL R13, R13, RZ, P2 ;  /* 0x000000ff0d0d7207 */ /* 0x000fca0001000000 */
[----:B------:R-:W-:Y:S01]  /*12c0*/  FADD R13, R13, 0.0010000000474974513054 ;  /* 0x3a83126f0d0d7421 */ /* 0x000fe20000000000 */
[----:B------:R-:W-:-:S03]  /*12d0*/  CS2R R14, SRZ ;  /* 0x00000000000e7805 */ /* 0x000fc6000001ff00 */
[----:B------:R0:W1:Y:S01]  /*12e0*/  MUFU.SQRT R51, R13 ;  /* 0x0000000d00337308 */ /* 0x0000620000002000 */
[----:B------:R-:W-:Y:S02]  /*12f0*/  SEL R47, R47, RZ, P2 ;  /* 0x000000ff2f2f7207 */ /* 0x000fe40001000000 */
[----:B------:R-:W-:Y:S02]  /*1300*/  SEL R46, R46, RZ, P2 ;  /* 0x000000ff2e2e7207 */ /* 0x000fe40001000000 */
[----:B0-----:R-:W-:Y:S01]  /*1310*/  CS2R R12, SRZ ;  /* 0x00000000000c7805 */ /* 0x001fe2000001ff00 */
[----:B------:R-:W-:Y:S02]  /*1320*/  FADD R24, R24, -R47 ;  /* 0x8000002f18187221 */ /* 0x000fe40000000000 */
[----:B------:R-:W-:-:S03]  /*1330*/  FADD R25, R25, -R46 ;  /* 0x8000002e19197221 */ /* 0x000fc60000000000 */
[----:B------:R0:W5:Y:S01]  /*1340*/  @P2 LDG.E.EL.128 R12, desc[UR4][R80.64] ;  /* 0x00000004500c2981 */ /* 0x000162000c2e1d00 */
[----:B------:R-:W-:Y:S01]  /*1350*/  FMUL R41, R26, R25 ;  /* 0x000000191a297220 */ /* 0x000fe20000400000 */
[----:B------:R-:W-:Y:S01]  /*1360*/  FMUL R40, R27, R24 ;  /* 0x000000181b287220 */ /* 0x000fe20000400000 */
[----:B------:R-:W-:Y:S01]  /*1370*/  CS2R R24, SRZ ;  /* 0x0000000000187805 */ /* 0x000fe2000001ff00 */
[----:B0-----:R-:W0:Y:S01]  /*1380*/  LDC.64 R80, c[0x0][0x260] ;  /* 0x00009800ff507b82 */ /* 0x001e220000000a00 */
[----:B------:R-:W-:-:S06]  /*1390*/  CS2R R26, SRZ ;  /* 0x00000000001a7805 */ /* 0x000fcc000001ff00 */
[----:B------:R1:W5:Y:S01]  /*13a0*/  @P5 LDG.E.EL.128 R24, desc[UR4][R32.64+-0x160] ;  /* 0xfffea00420185981 */ /* 0x000362000c2e1d00 */
[----:B------:R-:W-:Y:S01]  /*13b0*/  FADD R66, R35, R66 ;  /* 0x0000004223427221 */ /* 0x000fe20000000000 */
[----:B-1----:R-:W-:Y:S01]  /*13c0*/  CS2R R32, SRZ ;  /* 0x0000000000207805 */ /* 0x002fe2000001ff00 */
[----:B0-----:R-:W-:Y:S01]  /*13d0*/  IMAD.WIDE R80, R52, 0x4, R80 ;  /* 0x0000000434507825 */ /* 0x001fe200078e0250 */
[----:B---3--:R-:W-:Y:S02]  /*13e0*/  SEL R23, R23, RZ, P2 ;  /* 0x000000ff17177207 */ /* 0x008fe40001000000 */
[----:B----4-:R-:W-:-:S05]  /*13f0*/  SEL R34, R31, RZ, P2 ;  /* 0x000000ff1f227207 */ /* 0x010fca0001000000 */
[----:B------:R-:W-:Y:S01]  /*1400*/  FFMA R40, R23, R40, R34 ;  /* 0x0000002817287223 */ /* 0x000fe20000000022 */
[----:B------:R-:W-:-:S06]  /*1410*/  CS2R R34, SRZ ;  /* 0x0000000000227805 */ /* 0x000fcc000001ff00 */
[----:B------:R-:W3:Y:S01]  /*1420*/  @P4 LDG.E.EL.128 R32, desc[UR4][R80.64+-0x420] ;  /* 0xfffbe00450204981 */ /* 0x000ee2000c2e1d00 */
[C---:B------:R-:W-:Y:S02]  /*1430*/  FSETP.GT.AND P3, PT, R51.reuse, 8.50705917302346158658e+37, PT ;  /* 0x7e8000003300780b */ /* 0x040fe40003f64000 */
[----:B------:R-:W-:Y:S02]  /*1440*/  FSETP.GEU.AND P6, PT, R51, 1.175494350822287508e-38, PT ;  /* 0x008000003300780b */ /* 0x000fe40003fce000 */
[----:B------:R-:W-:Y:S02]  /*1450*/  SEL R22, R22, RZ, P2 ;  /* 0x000000ff16167207 */ /* 0x000fe40001000000 */
[----:B------:R-:W-:-:S07]  /*1460*/  SEL R23, R30, RZ, P2 ;  /* 0x000000ff1e177207 */ /* 0x000fce0001000000 */
[----:B------:R-:W-:Y:S01]  /*1470*/  @P3 FMUL R51, R51, 0.25 ;  /* 0x3e80000033333820 */ /* 0x000fe20000400000 */
[----:B------:R-:W-:-:S03]  /*1480*/  FFMA R41, R22, R41, R23 ;  /* 0x0000002916297223 */ /* 0x000fc60000000017 */
[----:B------:R-:W-:Y:S01]  /*1490*/  @!P6 FMUL R51, R51, 16777216 ;  /* 0x4b8000003333e820 */ /* 0x000fe20000400000 */
[----:B--2---:R-:W-:-:S05]  /*14a0*/  SEL R19, R19, RZ, P5 ;  /* 0x000000ff13137207 */ /* 0x004fca0002800000 */
[----:B------:R-:W0:Y:S01]  /*14b0*/  MUFU.RCP R51, R51 ;  /* 0x0000003300337308 */ /* 0x000e220000001000 */
[----:B-----5:R-:W-:Y:S02]  /*14c0*/  SEL R22, R27, RZ, P5 ;  /* 0x000000ff1b167207 */ /* 0x020fe40002800000 */
[----:B------:R-:W-:-:S03]  /*14d0*/  SEL R18, R18, RZ, P5 ;  /* 0x000000ff12127207 */ /* 0x000fc60002800000 */
[----:B------:R-:W-:Y:S01]  /*14e0*/  FFMA R42, R19, R42, R22 ;  /* 0x0000002a132a7223 */ /* 0x000fe20000000016 */
[----:B------:R-:W-:Y:S02]  /*14f0*/  SEL R19, R26, RZ, P5 ;  /* 0x000000ff1a137207 */ /* 0x000fe40002800000 */
[----:B------:R-:W-:Y:S02]  /*1500*/  FSEL R50, R77, 1, P3 ;  /* 0x3f8000004d327808 */ /* 0x000fe40001800000 */
[----:B------:R-:W-:Y:S01]  /*1510*/  SEL R17, R17, RZ, P5 ;  /* 0x000000ff11117207 */ /* 0x000fe20002800000 */
[----:B------:R-:W-:Y:S01]  /*1520*/  FFMA R43, R18, R43, R19 ;  /* 0x0000002b122b7223 */ /* 0x000fe20000000013 */
[----:B------:R-:W-:Y:S01]  /*1530*/  SEL R18, R25, RZ, P5 ;  /* 0x000000ff19127207 */ /* 0x000fe20002800000 */
[----:B------:R-:W-:Y:S01]  /*1540*/  @!P6 FMUL R50, R50, 16777216 ;  /* 0x4b8000003232e820 */ /* 0x000fe20000400000 */
[----:B------:R-:W-:-:S03]  /*1550*/  SEL R47, R13, RZ, P2 ;  /* 0x000000ff0d2f7207 */ /* 0x000fc60001000000 */
[----:B------:R-:W-:Y:S01]  /*1560*/  FFMA R44, R17, R44, R18 ;  /* 0x0000002c112c7223 */ /* 0x000fe20000000012 */
[----:B0-----:R-:W-:Y:S01]  /*1570*/  FMUL R50, R51, R50 ;  /* 0x0000003233327220 */ /* 0x001fe20000400000 */
[----:B------:R-:W-:Y:S02]  /*1580*/  SEL R18, R16, RZ, P5 ;  /* 0x000000ff10127207 */ /* 0x000fe40002800000 */
[----:B------:R-:W-:Y:S02]  /*1590*/  SEL R17, R24, RZ, P5 ;  /* 0x000000ff18117207 */ /* 0x000fe40002800000 */
[----:B------:R-:W-:Y:S01]  /*15a0*/  SEL R46, R12, RZ, P2 ;  /* 0x000000ff0c2e7207 */ /* 0x000fe20001000000 */
[----:B------:R-:W-:Y:S01]  /*15b0*/  FMUL R37, R50, R37 ;  /* 0x0000002532257220 */ /* 0x000fe20000400000 */
[----:B------:R-:W-:Y:S02]  /*15c0*/  SEL R12, R21, RZ, P2 ;  /* 0x000000ff150c7207 */ /* 0x000fe40001000000 */
[----:B------:R-:W-:Y:S01]  /*15d0*/  SEL R29, R29, RZ, P2 ;  /* 0x000000ff1d1d7207 */ /* 0x000fe20001000000 */
[----:B------:R-:W-:Y:S01]  /*15e0*/  FFMA R45, R18, R45, R17 ;  /* 0x0000002d122d7223 */ /* 0x000fe20000000011 */
[----:B------:R-:W-:-:S02]  /*15f0*/  SEL R48, R14, RZ, P2 ;  /* 0x000000ff0e307207 */ /* 0x000fc40001000000 */
[----:B------:R-:W-:Y:S01]  /*1600*/  SEL R49, R15, RZ, P2 ;  /* 0x000000ff0f317207 */ /* 0x000fe20001000000 */
[----:B------:R-:W-:Y:S01]  /*1610*/  FFMA R50, R12, R37, R29 ;  /* 0x000000250c327223 */ /* 0x000fe2000000001d */
[----:B------:R-:W-:Y:S02]  /*1620*/  CS2R R14, SRZ ;  /* 0x00000000000e7805 */ /* 0x000fe4000001ff00 */
[----:B---3--:R-:W-:Y:S02]  /*1630*/  SEL R13, R34, RZ, P4 ;  /* 0x000000ff220d7207 */ /* 0x008fe40002000000 */
[----:B------:R-:W-:-:S03]  /*1640*/  SEL R17, R32, RZ, P4 ;  /* 0x000000ff20117207 */ /* 0x000fc60002000000 */
[----:B------:R-:W-:-:S04]  /*1650*/  FADD R13, R13, 0.0010000000474974513054 ;  /* 0x3a83126f0d0d7421 */ /* 0x000fc80000000000 */
[----:B------:R0:W-:Y:S02]  /*1660*/  MUFU.SQRT R32, R13 ;  /* 0x0000000d00207308 */ /* 0x0001e40000002000 */
[----:B0-----:R-:W-:-:S06]  /*1670*/  CS2R R12, SRZ ;  /* 0x00000000000c7805 */ /* 0x001fcc000001ff00 */
[----:B------:R-:W2:Y:S01]  /*1680*/  @P1 LDG.E.EL.128 R12, desc[UR4][R80.64+-0x420] ;  /* 0xfffbe004500c1981 */ /* 0x000ea2000c2e1d00 */
[----:B------:R-:W-:Y:S01]  /*1690*/  SEL R18, R33, RZ, P4 ;  /* 0x000000ff21127207 */ /* 0x000fe20002000000 */
[----:B------:R-:W-:-:S04]  /*16a0*/  FADD R17, R17, 0.0010000000474974513054 ;  /* 0x3a83126f11117421 */ /* 0x000fc80000000000 */
[----:B------:R-:W-:Y:S02]  /*16b0*/  FADD R18, R18, 0.0010000000474974513054 ;  /* 0x3a83126f12127421 */ /* 0x000fe40000000000 */
[----:B------:R-:W0:Y:S01]  /*16c0*/  MUFU.SQRT R17, R17 ;  /* 0x0000001100117308 */ /* 0x000e220000002000 */
[----:B------:R-:W-:-:S07]  /*16d0*/  SEL R24, R20, RZ, P2 ;  /* 0x000000ff14187207 */ /* 0x000fce0001000000 */
[----:B------:R-:W1:Y:S01]  /*16e0*/  MUFU.SQRT R18, R18 ;  /* 0x0000001200127308 */ /* 0x000e620000002000 */
[----:B------:R-:W-:Y:S02]  /*16f0*/  SEL R20, R35, RZ, P4 ;  /* 0x000000ff23147207 */ /* 0x000fe40002000000 */
[----:B------:R-:W-:-:S03]  /*1700*/  SEL R31, R28, RZ, P2 ;  /* 0x000000ff1c1f7207 */ /* 0x000fc60001000000 */
[----:B------:R-:W-:Y:S01]  /*1710*/  FADD R20, R20, 0.0010000000474974513054 ;  /* 0x3a83126f14147421 */ /* 0x000fe20000000000 */
[----:B------:R-:W-:Y:S02]  /*1720*/  P2R R63, PR, RZ, 0x1 ;  /* 0x00000001ff3f7803 */ /* 0x000fe40000000000 */
[----:B0-----:R-:W-:Y:S01]  /*1730*/  FSETP.GEU.AND P0, PT, R17, 1.175494350822287508e-38, PT ;  /* 0x008000001100780b */ /* 0x001fe20003f0e000 */
[----:B------:R-:W0:Y:S01]  /*1740*/  MUFU.SQRT R34, R20 ;  /* 0x0000001400227308 */ /* 0x000e220000002000 */
[C---:B-1----:R-:W-:Y:S02]  /*1750*/  FSETP.GT.AND P2, PT, R18.reuse, 8.50705917302346158658e+37, PT ;  /* 0x7e8000001200780b */ /* 0x042fe40003f44000 */
[----:B------:R-:W-:Y:S02]  /*1760*/  P2R R23, PR, RZ, 0x1 ;  /* 0x00000001ff177803 */ /* 0x000fe40000000000 */
[----:B------:R-:W-:Y:S02]  /*1770*/  FSETP.GEU.AND P0, PT, R18, 1.175494350822287508e-38, PT ;  /* 0x008000001200780b */ /* 0x000fe40003f0e000 */
[----:B------:R-:W-:-:S02]  /*1780*/  FSEL R21, R77, 1, P2 ;  /* 0x3f8000004d157808 */ /* 0x000fc40001000000 */
[----:B------:R-:W-:Y:S02]  /*1790*/  P2R R22, PR, RZ, 0x1 ;  /* 0x00000001ff167803 */ /* 0x000fe40000000000 */
[----:B------:R-:W-:-:S03]  /*17a0*/  FSETP.GEU.AND P0, PT, R32, 1.175494350822287508e-38, PT ;  /* 0x008000002000780b */ /* 0x000fc60003f0e000 */
[----:B------:R-:W-:Y:S01]  /*17b0*/  @P2 FMUL R18, R18, 0.25 ;  /* 0x3e80000012122820 */ /* 0x000fe20000400000 */
[----:B------:R-:W-:Y:S02]  /*17c0*/  FSETP.GT.AND P2, PT, R32, 8.50705917302346158658e+37, PT ;  /* 0x7e8000002000780b */ /* 0x000fe40003f44000 */
[----:B------:R-:W-:Y:S01]  /*17d0*/  P2R R25, PR, RZ, 0x1 ;  /* 0x00000001ff197803 */ /* 0x000fe20000000000 */
[----:B------:R-:W1:Y:S01]  /*17e0*/  MUFU.RCP R33, R39 ;  /* 0x0000002700217308 */ /* 0x000e620000001000 */
[----:B0-----:R-:W-:Y:S02]  /*17f0*/  FSETP.GEU.AND P0, PT, R34, 1.175494350822287508e-38, PT ;  /* 0x008000002200780b */ /* 0x001fe40003f0e000 */
[----:B------:R-:W-:Y:S02]  /*1800*/  P2R R35, PR, RZ, 0x10 ;  /* 0x00000010ff237803 */ /* 0x000fe40000000000 */
[----:B------:R-:W-:Y:S02]  /*1810*/  P2R R26, PR, RZ, 0x1 ;  /* 0x00000001ff1a7803 */ /* 0x000fe40000000000 */
[----:B------:R-:W-:-:S03]  /*1820*/  FSEL R27, R77, 1, P2 ;  /* 0x3f8000004d1b7808 */ /* 0x000fc60001000000 */
[----:B------:R-:W-:Y:S01]  /*1830*/  @P2 FMUL R32, R32, 0.25 ;  /* 0x3e80000020202820 */ /* 0x000fe20000400000 */
[----:B------:R-:W-:Y:S01]  /*1840*/  FSETP.GT.AND P2, PT, R34, 8.50705917302346158658e+37, PT ;  /* 0x7e8000002200780b */ /* 0x000fe20003f44000 */
[----:B-1----:R-:W-:-:S03]  /*1850*/  FMUL R33, R33, R38 ;  /* 0x0000002621217220 */ /* 0x002fc60000400000 */
[----:B------:R-:W-:-:S09]  /*1860*/  FSEL R30, R77, 1, P2 ;  /* 0x3f8000004d1e7808 */ /* 0x000fd20001000000 */
[----:B------:R-:W-:Y:S01]  /*1870*/  @P2 FMUL R34, R34, 0.25 ;  /* 0x3e80000022222820 */ /* 0x000fe20000400000 */
[----:B------:R-:W-:-:S04]  /*1880*/  FSETP.GT.AND P3, PT, R17, 8.50705917302346158658e+37, PT ;  /* 0x7e8000001100780b */ /* 0x000fc80003f64000 */
[----:B------:R-:W-:-:S09]  /*1890*/  FSEL R19, R77, 1, P3 ;  /* 0x3f8000004d137808 */ /* 0x000fd20001800000 */
[----:B------:R-:W-:Y:S01]  /*18a0*/  @P3 FMUL R17, R17, 0.25 ;  /* 0x3e80000011113820 */ /* 0x000fe20000400000 */
[----:B------:R-:W-:Y:S01]  /*18b0*/  FMUL R33, R33, R36 ;  /* 0x0000002421217220 */ /* 0x000fe20000400000 */
[----:B------:R-:W-:Y:S02]  /*18c0*/  P2R R16, PR, RZ, 0x20 ;  /* 0x00000020ff107803 */ /* 0x000fe40000000000 */
[----:B------:R-:W-:Y:S02]  /*18d0*/  ISETP.GE.U32.AND P3, PT, R58, 0x58, PT ;  /* 0x000000583a00780c */ /* 0x000fe40003f66070 */
[----:B--2---:R-:W-:-:S05]  /*18e0*/  SEL R12, R12, RZ, P1 ;  /* 0x000000ff0c0c7207 */ /* 0x004fca0000800000 */
[----:B------:R-:W-:-:S04]  /*18f0*/  FADD R12, R12, 0.0010000000474974513054 ;  /* 0x3a83126f0c0c7421 */ /* 0x000fc80000000000 */
[----:B------:R-:W0:Y:S01]  /*1900*/  MUFU.SQRT R20, R12 ;  /* 0x0000000c00147308 */ /* 0x000e220000002000 */
[----:B------:R-:W-:Y:S02]  /*1910*/  SEL R14, R14, RZ, P1 ;  /* 0x000000ff0e0e7207 */ /* 0x000fe40000800000 */
[----:B------:R-:W-:-:S03]  /*1920*/  SEL R15, R15, RZ, P1 ;  /* 0x000000ff0f0f7207 */ /* 0x000fc60000800000 */
[----:B------:R-:W-:Y:S01]  /*1930*/  FADD R14, R14, 0.0010000000474974513054 ;  /* 0x3a83126f0e0e7421 */ /* 0x000fe20000000000 */
[----:B0-----:R-:W-:-:S04]  /*1940*/  FSETP.GEU.AND P4, PT, R20, 1.175494350822287508e-38, PT ;  /* 0x008000001400780b */ /* 0x001fc80003f8e000 */
[----:B------:R-:W-:Y:S02]  /*1950*/  P2R R12, PR, RZ, 0x10 ;  /* 0x00000010ff0c7803 */ /* 0x000fe40000000000 */
[----:B------:R-:W-:Y:S01]  /*1960*/  ISETP.NE.AND P4, PT, R26, RZ, PT ;  /* 0x000000ff1a00720c */ /* 0x000fe20003f85270 */
[----:B------:R-:W-:Y:S01]  /*1970*/  FADD R15, R15, 0.0010000000474974513054 ;  /* 0x3a83126f0f0f7421 */ /* 0x000fe20000000000 */
[----:B------:R-:W0:Y:S02]  /*1980*/  MUFU.SQRT R26, R14 ;  /* 0x0000000e001a7308 */ /* 0x000e240000002000 */
[----:B------:R-:W-:Y:S02]  /*1990*/  P2R R37, PR, RZ, 0x10 ;  /* 0x00000010ff257803 */ /* 0x000fe40000000000 */
[----:B------:R-:W-:Y:S02]  /*19a0*/  ISETP.NE.AND P4, PT, R25, RZ, PT ;  /* 0x000000ff1900720c */ /* 0x000fe40003f85270 */
[----:B------:R-:W-:-:S02]  /*19b0*/  SEL R13, R13, RZ, P1 ;  /* 0x000000ff0d0d7207 */ /* 0x000fc40000800000 */
[----:B------:R-:W1:Y:S01]  /*19c0*/  MUFU.SQRT R29, R15 ;  /* 0x0000000f001d7308 */ /* 0x000e620000002000 */
[----:B------:R-:W-:Y:S02]  /*19d0*/  P2R R38, PR, RZ, 0x10 ;  /* 0x00000010ff267803 */ /* 0x000fe40000000000 */
[----:B------:R-:W-:Y:S01]  /*19e0*/  ISETP.NE.AND P4, PT, R22, RZ, PT ;  /* 0x000000ff1600720c */ /* 0x000fe20003f85270 */
[----:B------:R-:W-:-:S03]  /*19f0*/  FADD R13, R13, 0.0010000000474974513054 ;  /* 0x3a83126f0d0d7421 */ /* 0x000fc60000000000 */
[----:B------:R-:W-:Y:S02]  /*1a00*/  P2R R39, PR, RZ, 0x10 ;  /* 0x00000010ff277803 */ /* 0x000fe40000000000 */
[----:B------:R-:W-:Y:S02]  /*1a10*/  ISETP.NE.AND P4, PT, R23, RZ, PT ;  /* 0x000000ff1700720c */ /* 0x000fe40003f85270 */
[----:B------:R-:W2:Y:S01]  /*1a20*/  MUFU.SQRT R23, R13 ;  /* 0x0000000d00177308 */ /* 0x000ea20000002000 */
[----:B------:R-:W-:Y:S02]  /*1a30*/  FSETP.GT.AND P2, PT, R20, 8.50705917302346158658e+37, PT ;  /* 0x7e8000001400780b */ /* 0x000fe40003f44000 */
[----:B0-----:R-:W-:Y:S02]  /*1a40*/  FSETP.GT.AND P6, PT, R26, 8.50705917302346158658e+37, PT ;  /* 0x7e8000001a00780b */ /* 0x001fe40003fc4000 */
[----:B------:R-:W-:Y:S02]  /*1a50*/  P2R R51, PR, RZ, 0x10 ;  /* 0x00000010ff337803 */ /* 0x000fe40000000000 */
[----:B-1----:R-:W-:-:S02]  /*1a60*/  FSETP.GT.AND P4, PT, R29, 8.50705917302346158658e+37, PT ;  /* 0x7e8000001d00780b */ /* 0x002fc40003f84000 */
[----:B------:R-:W-:Y:S02]  /*1a70*/  FSEL R22, R77, 1, P2 ;  /* 0x3f8000004d167808 */ /* 0x000fe40001000000 */
[----:B------:R-:W-:-:S03]  /*1a80*/  FSETP.GEU.AND P0, PT, R26, 1.175494350822287508e-38, PT ;  /* 0x008000001a00780b */ /* 0x000fc60003f0e000 */
[----:B------:R-:W-:Y:S01]  /*1a90*/  @P2 FMUL R20, R20, 0.25 ;  /* 0x3e80000014142820 */ /* 0x000fe20000400000 */
[----:B--2---:R-:W-:Y:S01]  /*1aa0*/  FSETP.GT.AND P2, PT, R23, 8.50705917302346158658e+37, PT ;  /* 0x7e8000001700780b */ /* 0x004fe20003f44000 */
[----:B------:R-:W-:Y:S01]  /*1ab0*/  @P6 FMUL R26, R26, 0.25 ;  /* 0x3e8000001a1a6820 */ /* 0x000fe20000400000 */
[C---:B------:R-:W-:Y:S02]  /*1ac0*/  FSEL R28, R77.reuse, 1, P6 ;  /* 0x3f8000004d1c7808 */ /* 0x040fe40003000000 */
[----:B------:R-:W-:Y:S02]  /*1ad0*/  FSEL R25, R77, 1, P2 ;  /* 0x3f8000004d197808 */ /* 0x000fe40001000000 */
[C---:B------:R-:W-:Y:S01]  /*1ae0*/  FSETP.GEU.AND P6, PT, R29.reuse, 1.175494350822287508e-38, PT ;  /* 0x008000001d00780b */ /* 0x040fe20003fce000 */
[----:B------:R-:W-:Y:S01]  /*1af0*/  @P4 FMUL R29, R29, 0.25 ;  /* 0x3e8000001d1d4820 */ /* 0x000fe20000400000 */
[----:B------:R-:W-:Y:S02]  /*1b00*/  FSEL R77, R77, 1, P4 ;  /* 0x3f8000004d4d7808 */ /* 0x000fe40002000000 */
[----:B------:R-:W-:-:S13]  /*1b10*/  ISETP.NE.AND P4, PT, R51, RZ, PT ;  /* 0x000000ff3300720c */ /* 0x000fda0003f85270 */
[----:B------:R-:W-:Y:S01]  /*1b20*/  @!P4 FMUL R17, R17, 16777216 ;  /* 0x4b8000001111c820 */ /* 0x000fe20000400000 */
[----:B------:R-:W-:Y:S01]  /*1b30*/  @!P4 FMUL R19, R19, 16777216 ;  /* 0x4b8000001313c820 */ /* 0x000fe20000400000 */
[----:B------:R-:W-:-:S13]  /*1b40*/  ISETP.NE.AND P4, PT, R39, RZ, PT ;  /* 0x000000ff2700720c */ /* 0x000fda0003f85270 */
[----:B------:R-:W-:Y:S01]  /*1b50*/  @!P4 FMUL R18, R18, 16777216 ;  /* 0x4b8000001212c820 */ /* 0x000fe20000400000 */
[----:B------:R-:W-:Y:S01]  /*1b60*/  @!P4 FMUL R21, R21, 16777216 ;  /* 0x4b8000001515c820 */ /* 0x000fe20000400000 */
[----:B------:R-:W-:Y:S02]  /*1b70*/  ISETP.NE.AND P4, PT, R38, RZ, PT ;  /* 0x000000ff2600720c */ /* 0x000fe40003f85270 */
[----:B------:R-:W0:Y:S11]  /*1b80*/  LDC.64 R38, c[0x0][0x268] ;  /* 0x00009a00ff267b82 */ /* 0x000e360000000a00 */
[----:B------:R-:W-:Y:S01]  /*1b90*/  @!P4 FMUL R32, R32, 16777216 ;  /* 0x4b8000002020c820 */ /* 0x000fe20000400000 */
[----:B------:R-:W-:Y:S01]  /*1ba0*/  @!P4 FMUL R27, R27, 16777216 ;  /* 0x4b8000001b1bc820 */ /* 0x000fe20000400000 */
[----:B------:R-:W-:Y:S01]  /*1bb0*/  ISETP.NE.AND P4, PT, R37, RZ, PT ;  /* 0x000000ff2500720c */ /* 0x000fe20003f85270 */
[----:B------:R-:W-:Y:S01]  /*1bc0*/  MUFU.RCP R18, R18 ;  /* 0x0000001200127308 */ /* 0x000fe20000001000 */
[----:B------:R-:W1:Y:S11]  /*1bd0*/  LDC.64 R36, c[0x0][0x270] ;  /* 0x00009c00ff247b82 */ /* 0x000e760000000a00 */
[----:B------:R-:W-:Y:S01]  /*1be0*/  @!P4 FMUL R34, R34, 16777216 ;  /* 0x4b8000002222c820 */ /* 0x000fe20000400000 */
[----:B------:R-:W-:Y:S01]  /*1bf0*/  @!P4 FMUL R30, R30, 16777216 ;  /* 0x4b8000001e1ec820 */ /* 0x000fe20000400000 */
[----:B------:R-:W-:-:S02]  /*1c00*/  ISETP.NE.AND P4, PT, R12, RZ, PT ;  /* 0x000000ff0c00720c */ /* 0x000fc40003f85270 */
[----:B------:R-:W2:Y:S08]  /*1c10*/  MUFU.RCP R12, R17 ;  /* 0x00000011000c7308 */ /* 0x000eb00000001000 */
[----:B------:R-:W3:Y:S03]  /*1c20*/  MUFU.RCP R13, R34 ;  /* 0x00000022000d7308 */ /* 0x000ee60000001000 */
[----:B------:R-:W-:Y:S01]  /*1c30*/  @!P4 FMUL R20, R20, 16777216 ;  /* 0x4b8000001414c820 */ /* 0x000fe20000400000 */
[----:B------:R-:W-:Y:S01]  /*1c40*/  @!P4 FMUL R22, R22, 16777216 ;  /* 0x4b8000001616c820 */ /* 0x000fe20000400000 */
[----:B------:R-:W-:Y:S01]  /*1c50*/  ISETP.NE.AND P4, PT, R35, RZ, PT ;  /* 0x000000ff2300720c */ /* 0x000fe20003f85270 */
[----:B--2---:R-:W-:Y:S01]  /*1c60*/  FMUL R19, R12, R19 ;  /* 0x000000130c137220 */ /* 0x004fe20000400000 */
[----:B------:R-:W-:Y:S01]  /*1c70*/  FMUL R12, R18, R21 ;  /* 0x00000015120c7220 */ /* 0x000fe20000400000 */
[----:B------:R-:W-:Y:S01]  /*1c80*/  FSETP.GEU.AND P5, PT, R23, 1.175494350822287508e-38, PT ;  /* 0x008000001700780b */ /* 0x000fe20003fae000 */
[----:B------:R-:W-:Y:S01]  /*1c90*/  FFMA R51, R24, R33, R31 ;  /* 0x0000002118337223 */ /* 0x000fe2000000001f */
[----:B------:R-:W-:Y:S01]  /*1ca0*/  CS2R R14, SRZ ;  /* 0x00000000000e7805 */ /* 0x000fe2000001ff00 */
[----:B------:R-:W-:Y:S01]  /*1cb0*/  FMUL R67, R12, R67 ;  /* 0x000000430c437220 */ /* 0x000fe20000400000 */
[----:B0-----:R-:W-:-:S04]  /*1cc0*/  IMAD.WIDE R38, R52, 0x4, R38 ;  /* 0x0000000434267825 */ /* 0x001fc800078e0226 */
[----:B---3--:R-:W-:Y:S01]  /*1cd0*/  FMUL R24, R13, R30 ;  /* 0x0000001e0d187220 */ /* 0x008fe20000400000 */
[----:B------:R-:W-:Y:S01]  /*1ce0*/  CS2R R12, SRZ ;  /* 0x00000000000c7805 */ /* 0x000fe2000001ff00 */
[----:B------:R-:W-:Y:S01]  /*1cf0*/  @P2 FMUL R23, R23, 0.25 ;  /* 0x3e80000017172820 */ /* 0x000fe20000400000 */
[----:B------:R-:W-:-:S04]  /*1d00*/  FMUL R68, R19, R68 ;  /* 0x0000004413447220 */ /* 0x000fc80000400000 */
[----:B------:R-:W2:Y:S01]  /*1d10*/  @P4 LDG.E.EL.128 R12, desc[UR4][R38.64+-0x420] ;  /* 0xfffbe004260c4981 */ /* 0x000ea2000c2e1d00 */
[----:B------:R-:W-:Y:S01]  /*1d20*/  @!P5 FMUL R23, R23, 16777216 ;  /* 0x4b8000001717d820 */ /* 0x000fe20000400000 */
[----:B------:R-:W-:Y:S01]  /*1d30*/  @!P5 FMUL R25, R25, 16777216 ;  /* 0x4b8000001919d820 */ /* 0x000fe20000400000 */
[----:B------:R-:W-:Y:S02]  /*1d40*/  ISETP.NE.AND P5, PT, R16, RZ, PT ;  /* 0x000000ff1000720c */ /* 0x000fe40003fa5270 */
[----:B------:R-:W-:Y:S02]  /*1d50*/  CS2R R16, SRZ ;  /* 0x0000000000107805 */ /* 0x000fe4000001ff00 */
[----:B------:R-:W-:Y:S02]  /*1d60*/  ISETP.GE.U32.AND P2, PT, R59, 0x58, PT ;  /* 0x000000583b00780c */ /* 0x000fe40003f46070 */
[----:B------:R-:W-:Y:S01]  /*1d70*/  CS2R R18, SRZ ;  /* 0x0000000000127805 */ /* 0x000fe2000001ff00 */
[----:B-1----:R-:W-:-:S05]  /*1d80*/  IMAD.WIDE R58, R52, 0x4, R36 ;  /* 0x00000004343a7825 */ /* 0x002fca00078e0224 */
[----:B------:R-:W3:Y:S01]  /*1d90*/  @P4 LDG.E.EL.128 R16, desc[UR4][R58.64+-0x420] ;  /* 0xfffbe0043a104981 */ /* 0x000ee2000c2e1d00 */
[----:B------:R-:W0:Y:S01]  /*1da0*/  MUFU.RCP R31, R20 ;  /* 0x00000014001f7308 */ /* 0x000e220000001000 */
[----:B------:R-:W-:Y:S01]  /*1db0*/  @!P6 FMUL R29, R29, 16777216 ;  /* 0x4b8000001d1de820 */ /* 0x000fe20000400000 */
[----:B------:R-:W-:Y:S01]  /*1dc0*/  FMUL R65, R24, R65 ;  /* 0x0000004118417220 */ /* 0x000fe20000400000 */
[----:B0-----:R-:W-:Y:S01]  /*1dd0*/  FMUL R31, R31, R22 ;  /* 0x000000161f1f7220 */ /* 0x001fe20000400000 */
[----:B------:R-:W-:-:S04]  /*1de0*/  @!P6 FMUL R77, R77, 16777216 ;  /* 0x4b8000004d4de820 */ /* 0x000fc80000400000 */
[----:B------:R-:W0:Y:S01]  /*1df0*/  MUFU.RCP R32, R32 ;  /* 0x0000002000207308 */ /* 0x000e220000001000 */
[----:B------:R-:W-:-:S07]  /*1e00*/  @!P0 FMUL R26, R26, 16777216 ;  /* 0x4b8000001a1a8820 */ /* 0x000fce0000400000 */
[----:B------:R-:W1:Y:S01]  /*1e10*/  MUFU.RCP R21, R26 ;  /* 0x0000001a00157308 */ /* 0x000e620000001000 */
[----:B------:R-:W-:Y:S01]  /*1e20*/  @!P0 FMUL R28, R28, 16777216 ;  /* 0x4b8000001c1c8820 */ /* 0x000fe20000400000 */
[----:B------:R-:W-:-:S06]  /*1e30*/  CS2R R34, SRZ ;  /* 0x0000000000227805 */ /* 0x000fcc000001ff00 */
[----:B------:R-:W4:Y:S01]  /*1e40*/  MUFU.RCP R30, R23 ;  /* 0x00000017001e7308 */ /* 0x000f220000001000 */
[----:B0-----:R-:W-:Y:S01]  /*1e50*/  FMUL R27, R32, R27 ;  /* 0x0000001b201b7220 */ /* 0x001fe20000400000 */
[----:B------:R-:W-:-:S03]  /*1e60*/  CS2R R32, SRZ ;  /* 0x0000000000207805 */ /* 0x000fc6000001ff00 */
[----:B------:R-:W-:Y:S01]  /*1e70*/  FMUL R27, R27, R64 ;  /* 0x000000401b1b7220 */ /* 0x000fe20000400000 */
[----:B------:R-:W-:Y:S01]  /*1e80*/  ISETP.NE.AND P6, PT, R60, RZ, PT ;  /* 0x000000ff3c00720c */ /* 0x000fe20003fc5270 */
[----:B-1----:R-:W-:Y:S01]  /*1e90*/  FMUL R60, R21, R28 ;  /* 0x0000001c153c7220 */ /* 0x002fe20000400000 */
[----:B------:R-:W-:Y:S01]  /*1ea0*/  CS2R R20, SRZ ;  /* 0x0000000000147805 */ /* 0x000fe2000001ff00 */
[----:B------:R-:W-:Y:S01]  /*1eb0*/  FMUL R72, R31, R72 ;  /* 0x000000481f487220 */ /* 0x000fe20000400000 */
[----:B----4-:R-:W-:-:S04]  /*1ec0*/  FMUL R30, R30, R25 ;  /* 0x000000191e1e7220 */ /* 0x010fc80000400000 */
[----:B------:R-:W-:Y:S01]  /*1ed0*/  FMUL R69, R30, R69 ;  /* 0x000000451e457220 */ /* 0x000fe20000400000 */
[----:B------:R-:W-:Y:S02]  /*1ee0*/  CS2R R30, SRZ ;  /* 0x00000000001e7805 */ /* 0x000fe4000001ff00 */
[----:B------:R-:W-:Y:S02]  /*1ef0*/  CS2R R36, SRZ ;  /* 0x0000000000247805 */ /* 0x000fe4000001ff00 */
[----:B--2---:R-:W-:Y:S02]  /*1f00*/  SEL R22, R14, RZ, P4 ;  /* 0x000000ff0e167207 */ /* 0x004fe40002000000 */
[----:B------:R-:W0:Y:S01]  /*1f10*/  MUFU.RCP R14, R29 ;  /* 0x0000001d000e7308 */ /* 0x000e220000001000 */
[----:B------:R-:W-:Y:S02]  /*1f20*/  SEL R24, R15, RZ, P4 ;  /* 0x000000ff0f187207 */ /* 0x000fe40002000000 */
[----:B---3--:R-:W-:-:S02]  /*1f30*/  SEL R15, R19, RZ, P4 ;  /* 0x000000ff130f7207 */ /* 0x008fc40002000000 */
[----:B------:R-:W-:-:S03]  /*1f40*/  SEL R19, R18, RZ, P4 ;  /* 0x000000ff12137207 */ /* 0x000fc60002000000 */
[----:B------:R-:W-:Y:S01]  /*1f50*/  FFMA R18, R24, R65, R15 ;  /* 0x0000004118127223 */ /* 0x000fe2000000000f */
[----:B0-----:R-:W-:Y:S02]  /*1f60*/  FMUL R77, R14, R77 ;  /* 0x0000004d0e4d7220 */ /* 0x001fe40000400000 */
[----:B------:R-:W0:Y:S01]  /*1f70*/  LDC.64 R14, c[0x0][0x278] ;  /* 0x00009e00ff0e7b82 */ /* 0x000e220000000a00 */
[----:B------:R-:W-:Y:S01]  /*1f80*/  FFMA R19, R22, R27, R19 ;  /* 0x0000001b16137223 */ /* 0x000fe20000000013 */
[----:B------:R-:W-:Y:S02]  /*1f90*/  SEL R24, R13, RZ, P4 ;  /* 0x000000ff0d187207 */ /* 0x000fe40002000000 */
[----:B------:R-:W-:Y:S02]  /*1fa0*/  CS2R R22, SRZ ;  /* 0x0000000000167805 */ /* 0x000fe4000001ff00 */
[----:B------:R-:W-:Y:S02]  /*1fb0*/  SEL R13, R17, RZ, P4 ;  /* 0x000000ff110d7207 */ /* 0x000fe40002000000 */
[----:B------:R-:W-:-:S03]  /*1fc0*/  CS2R R26, SRZ ;  /* 0x00000000001a7805 */ /* 0x000fc6000001ff00 */
[----:B------:R-:W-:Y:S01]  /*1fd0*/  FFMA R13, R24, R67, R13 ;  /* 0x00000043180d7223 */ /* 0x000fe2000000000d */
[----:B------:R-:W2:Y:S01]  /*1fe0*/  @P5 LDG.E.EL.128 R20, desc[UR4][R78.64] ;  /* 0x000000044e145981 */ /* 0x000ea2000c2e1d00 */
[----:B------:R-:W-:Y:S02]  /*1ff0*/  CS2R R24, SRZ ;  /* 0x0000000000187805 */ /* 0x000fe4000001ff00 */
[----:B------:R-:W-:-:S04]  /*2000*/  CS2R R28, SRZ ;  /* 0x00000000001c7805 */ /* 0x000fc8000001ff00 */
[----:B------:R1:W3:Y:S04]  /*2010*/  @P1 LDG.E.EL.128 R24, desc[UR4][R38.64+-0x420] ;  /* 0xfffbe00426181981 */ /* 0x0002e8000c2e1d00 */
[----:B------:R-:W4:Y:S01]  /*2020*/  @P1 LDG.E.EL.128 R28, desc[UR4][R58.64+-0x420] ;  /* 0xfffbe0043a1c1981 */ /* 0x000f22000c2e1d00 */
[----:B0-----:R-:W-:-:S05]  /*2030*/  IMAD.WIDE R64, R57, 0x4, R14 ;  /* 0x0000000439407825 */ /* 0x001fca00078e020e */
[----:B------:R-:W5:Y:S01]  /*2040*/  @P4 LDG.E.EL.128 R32, desc[UR4][R64.64] ;  /* 0x0000000440204981 */ /* 0x000f62000c2e1d00 */
[----:B-1----:R-:W-:Y:S01]  /*2050*/  CS2R R38, SRZ ;  /* 0x0000000000267805 */ /* 0x002fe2000001ff00 */
[----:B------:R-:W-:-:S05]  /*2060*/  IMAD.WIDE R56, R56, 0x4, R14 ;  /* 0x0000000438387825 */ /* 0x000fca00078e020e */
[----:B------:R-:W3:Y:S01]  /*2070*/  @P1 LDG.E.EL.128 R36, desc[UR4][R56.64] ;  /* 0x0000000438241981 */ /* 0x000ee2000c2e1d00 */
[----:B------:R-:W-:Y:S02]  /*2080*/  SEL R15, R12, RZ, P4 ;  /* 0x000000ff0c0f7207 */ /* 0x000fe40002000000 */
[----:B------:R-:W-:Y:S01]  /*2090*/  SEL R16, R16, RZ, P4 ;  /* 0x000000ff10107207 */ /* 0x000fe20002000000 */
[----:B------:R-:W-:Y:S01]  /*20a0*/  FADD R74, R71, R74 ;  /* 0x0000004a474a7221 */ /* 0x000fe20000000000 */
[----:B------:R-:W-:-:S03]  /*20b0*/  IMAD R3, R3, 0x1600, R52 ;  /* 0x0000160003037824 */ /* 0x000fc600078e0234 */
[----:B------:R-:W-:Y:S01]  /*20c0*/  FFMA R17, R15, R68, R16 ;  /* 0x000000440f117223 */ /* 0x000fe20000000010 */
[----:B------:R-:W-:Y:S02]  /*20d0*/  IMAD R3, R0, 0x160, R3 ;  /* 0x0000016000037824 */ /* 0x000fe400078e0203 */
[----:B------:R-:W-:Y:S01]  /*20e0*/  FMUL R60, R60, R61 ;  /* 0x0000003d3c3c7220 */ /* 0x000fe20000400000 */
[----:B------:R-:W-:Y:S01]  /*20f0*/  FMUL R62, R77, R62 ;  /* 0x0000003e4d3e7220 */ /* 0x000fe20000400000 */
[----:B------:R-:W-:Y:S01]  /*2100*/  FADD R75, R70, R75 ;  /* 0x0000004b464b7221 */ /* 0x000fe20000000000 */
[----:B------:R-:W-:Y:S01]  /*2110*/  FADD R73, R73, R76 ;  /* 0x0000004c49497221 */ /* 0x000fe20000000000 */
[----:B------:R-:W-:Y:S02]  /*2120*/  ISETP.NE.AND P0, PT, R63, RZ, PT ;  /* 0x000000ff3f00720c */ /* 0x000fe40003f05270 */
[----:B--2---:R-:W-:Y:S02]  /*2130*/  SEL R20, R20, RZ, P5 ;  /* 0x000000ff14147207 */ /* 0x004fe40002800000 */
[----:B------:R-:W-:-:S02]  /*2140*/  SEL R21, R21, RZ, P5 ;  /* 0x000000ff15157207 */ /* 0x000fc40002800000 */
[----:B------:R-:W-:Y:S02]  /*2150*/  SEL R22, R22, RZ, P5 ;  /* 0x000000ff16167207 */ /* 0x000fe40002800000 */
[----:B------:R-:W-:Y:S02]  /*2160*/  SEL R23, R23, RZ, P5 ;  /* 0x000000ff17177207 */ /* 0x000fe40002800000 */
[----:B------:R-:W-:Y:S02]  /*2170*/  ISETP.GT.AND P5, PT, R52, 0x107, PT ;  /* 0x000001073400780c */ /* 0x000fe40003fa4270 */
[----:B-----5:R-:W-:Y:S02]  /*2180*/  SEL R12, R33, RZ, P4 ;  /* 0x000000ff210c7207 */ /* 0x020fe40002000000 */
[----:B------:R-:W-:-:S03]  /*2190*/  SEL R32, R32, RZ, P4 ;  /* 0x000000ff20207207 */ /* 0x000fc60002000000 */
[----:B------:R-:W-:Y:S01]  /*21a0*/  FADD R12, R12, R13 ;  /* 0x0000000d0c0c7221 */ /* 0x000fe20000000000 */
[----:B------:R-:W-:Y:S02]  /*21b0*/  SEL R34, R34, RZ, P4 ;  /* 0x000000ff22227207 */ /* 0x000fe40002000000 */
[----:B------:R-:W-:Y:S02]  /*21c0*/  SEL R35, R35, RZ, P4 ;  /* 0x000000ff23237207 */ /* 0x000fe40002000000 */
[----:B------:R-:W-:Y:S02]  /*21d0*/  @P3 FSEL R74, R12, RZ, P5 ;  /* 0x000000ff0c4a3208 */ /* 0x000fe40002800000 */
[----:B------:R-:W0:Y:S01]  /*21e0*/  LDC.64 R12, c[0x0][0x280] ;  /* 0x0000a000ff0c7b82 */ /* 0x000e220000000a00 */
[----:B------:R-:W-:Y:S01]  /*21f0*/  FADD R17, R32, R17 ;  /* 0x0000001120117221 */ /* 0x000fe20000000000 */
[----:B---3--:R-:W-:Y:S02]  /*2200*/  SEL R33, R24, RZ, P1 ;  /* 0x000000ff18217207 */ /* 0x008fe40000800000 */
[----:B------:R-:W-:-:S02]  /*2210*/  SEL R0, R25, RZ, P1 ;  /* 0x000000ff19007207 */ /* 0x000fc40000800000 */
[----:B----4-:R-:W-:Y:S01]  /*2220*/  SEL R28, R28, RZ, P1 ;  /* 0x000000ff1c1c7207 */ /* 0x010fe20000800000 */
[----:B------:R-:W-:Y:S01]  /*2230*/  FADD R18, R35, R18 ;  /* 0x0000001223127221 */ /* 0x000fe20000000000 */
[----:B------:R-:W-:Y:S01]  /*2240*/  SEL R25, R26, RZ, P1 ;  /* 0x000000ff1a197207 */ /* 0x000fe20000800000 */
[----:B------:R-:W-:Y:S01]  /*2250*/  FADD R19, R34, R19 ;  /* 0x0000001322137221 */ /* 0x000fe20000000000 */
[----:B------:R-:W-:Y:S02]  /*2260*/  SEL R27, R27, RZ, P1 ;  /* 0x000000ff1b1b7207 */ /* 0x000fe40000800000 */
[----:B------:R-:W-:Y:S02]  /*2270*/  SEL R14, R31, RZ, P1 ;  /* 0x000000ff1f0e7207 */ /* 0x000fe40000800000 */
[----:B------:R-:W-:Y:S02]  /*2280*/  SEL R30, R30, RZ, P1 ;  /* 0x000000ff1e1e7207 */ /* 0x000fe40000800000 */
[----:B------:R-:W-:-:S02]  /*2290*/  SEL R29, R29, RZ, P1 ;  /* 0x000000ff1d1d7207 */ /* 0x000fc40000800000 */
[----:B------:R-:W-:Y:S01]  /*22a0*/  @P3 FSEL R75, R17, RZ, P5 ;  /* 0x000000ff114b3208 */ /* 0x000fe20002800000 */
[----:B------:R-:W-:Y:S01]  /*22b0*/  FFMA R17, R33, R72, R28 ;  /* 0x0000004821117223 */ /* 0x000fe2000000001c */
[----:B------:R-:W-:Y:S01]  /*22c0*/  SEL R36, R36, RZ, P1 ;  /* 0x000000ff24247207 */ /* 0x000fe20000800000 */
[----:B------:R-:W-:Y:S01]  /*22d0*/  FFMA R62, R27, R62, R14 ;  /* 0x0000003e1b3e7223 */ /* 0x000fe2000000000e */
[----:B------:R-:W-:Y:S01]  /*22e0*/  SEL R37, R37, RZ, P1 ;  /* 0x000000ff25257207 */ /* 0x000fe20000800000 */
[----:B------:R-:W-:Y:S01]  /*22f0*/  FFMA R15, R25, R60, R30 ;  /* 0x0000003c190f7223 */ /* 0x000fe2000000001e */
[----:B------:R-:W-:Y:S01]  /*2300*/  SEL R38, R38, RZ, P1 ;  /* 0x000000ff26267207 */ /* 0x000fe20000800000 */
[----:B------:R-:W-:Y:S01]  /*2310*/  FFMA R0, R0, R69, R29 ;  /* 0x0000004500007223 */ /* 0x000fe2000000001d */
[----:B------:R-:W-:Y:S01]  /*2320*/  SEL R39, R39, RZ, P1 ;  /* 0x000000ff27277207 */ /* 0x000fe20000800000 */
[----:B------:R-:W-:Y:S01]  /*2330*/  @!P2 FADD R74, R21, R44 ;  /* 0x0000002c154aa221 */ /* 0x000fe20000000000 */
[----:B------:R-:W-:Y:S01]  /*2340*/  @P3 FSEL R66, R18, RZ, P5 ;  /* 0x000000ff12423208 */ /* 0x000fe20002800000 */
[----:B------:R-:W-:Y:S01]  /*2350*/  @!P2 FADD R66, R23, R42 ;  /* 0x0000002a1742a221 */ /* 0x000fe20000000000 */
[----:B------:R-:W-:Y:S01]  /*2360*/  @P3 FSEL R73, R19, RZ, P5 ;  /* 0x000000ff13493208 */ /* 0x000fe20002800000 */
[----:B------:R-:W-:Y:S01]  /*2370*/  @!P2 FADD R75, R20, R45 ;  /* 0x0000002d144ba221 */ /* 0x000fe20000000000 */
[----:B------:R-:W-:Y:S01]  /*2380*/  @!P2 FADD R73, R22, R43 ;  /* 0x0000002b1649a221 */ /* 0x000fe20000000000 */
[----:B------:R-:W-:Y:S01]  /*2390*/  ISETP.GE.AND P4, PT, R52, 0x58, PT ;  /* 0x000000583400780c */ /* 0x000fe20003f86270 */
[----:B------:R-:W-:Y:S01]  /*23a0*/  FADD R17, R36, R17 ;  /* 0x0000001124117221 */ /* 0x000fe20000000000 */
[----:B------:R-:W-:Y:S01]  /*23b0*/  FADD R39, R39, R62 ;  /* 0x0000003e27277221 */ /* 0x000fe20000000000 */
[----:B------:R-:W-:Y:S01]  /*23c0*/  FADD R15, R38, R15 ;  /* 0x0000000f260f7221 */ /* 0x000fe20000000000 */
[----:B------:R-:W-:Y:S01]  /*23d0*/  FADD R0, R37, R0 ;  /* 0x0000000025007221 */ /* 0x000fe20000000000 */
[----:B------:R-:W-:-:S02]  /*23e0*/  FSEL R10, R10, R75, !P4 ;  /* 0x0000004b0a0a7208 */ /* 0x000fc40006000000 */
[----:B------:R-:W-:Y:S02]  /*23f0*/  FSEL R9, R9, R74, !P4 ;  /* 0x0000004a09097208 */ /* 0x000fe40006000000 */
[----:B------:R-:W-:Y:S02]  /*2400*/  FSEL R8, R8, R73, !P4 ;  /* 0x0000004908087208 */ /* 0x000fe40006000000 */
[----:B------:R-:W-:Y:S02]  /*2410*/  FSEL R66, R7, R66, !P4 ;  /* 0x0000004207427208 */ /* 0x000fe40006000000 */
[----:B------:R-:W-:Y:S01]  /*2420*/  @P3 FSEL R55, R17, RZ, P5 ;  /* 0x000000ff11373208 */ /* 0x000fe20002800000 */
[----:B------:R-:W-:Y:S01]  /*2430*/  @!P2 FADD R55, R46, R51 ;  /* 0x000000332e37a221 */ /* 0x000fe20000000000 */
[----:B------:R-:W-:Y:S01]  /*2440*/  @P3 FSEL R54, R39, RZ, P5 ;  /* 0x000000ff27363208 */ /* 0x000fe20002800000 */
[----:B------:R-:W-:Y:S01]  /*2450*/  @!P2 FADD R54, R49, R40 ;  /* 0x000000283136a221 */ /* 0x000fe20000000000 */
[----:B------:R-:W-:Y:S01]  /*2460*/  @P3 FSEL R11, R15, RZ, P5 ;  /* 0x000000ff0f0b3208 */ /* 0x000fe20002800000 */
[----:B------:R-:W-:Y:S01]  /*2470*/  @!P2 FADD R11, R48, R41 ;  /* 0x00000029300ba221 */ /* 0x000fe20000000000 */
[----:B------:R-:W-:Y:S01]  /*2480*/  @P3 FSEL R53, R0, RZ, P5 ;  /* 0x000000ff00353208 */ /* 0x000fe20002800000 */
[----:B------:R-:W-:Y:S01]  /*2490*/  @!P2 FADD R53, R47, R50 ;  /* 0x000000322f35a221 */ /* 0x000fe20000000000 */
[----:B------:R-:W-:-:S02]  /*24a0*/  FSETP.GEU.AND P1, PT, R66, RZ, PT ;  /* 0x000000ff4200720b */ /* 0x000fc40003f2e000 */
[----:B------:R-:W-:Y:S02]  /*24b0*/  FSETP.GEU.AND P2, PT, R8, RZ, PT ;  /* 0x000000ff0800720b */ /* 0x000fe40003f4e000 */
[----:B------:R-:W-:Y:S02]  /*24c0*/  FSETP.GEU.AND P3, PT, R9, RZ, PT ;  /* 0x000000ff0900720b */ /* 0x000fe40003f6e000 */
[----:B------:R-:W-:Y:S02]  /*24d0*/  FSETP.GEU.AND P5, PT, R10, RZ, PT ;  /* 0x000000ff0a00720b */ /* 0x000fe40003fae000 */
[----:B------:R-:W-:Y:S01]  /*24e0*/  FSEL R55, R6, R55, !P4 ;  /* 0x0000003706377208 */ /* 0x000fe20006000000 */
[----:B0-----:R-:W-:Y:S01]  /*24f0*/  IMAD.WIDE R6, R3, 0x4, R12 ;  /* 0x0000000403067825 */ /* 0x001fe200078e020c */
[----:B------:R-:W-:Y:S02]  /*2500*/  SEL R19, R66, RZ, P1 ;  /* 0x000000ff42137207 */ /* 0x000fe40000800000 */
[----:B------:R-:W-:-:S02]  /*2510*/  SEL R18, R8, RZ, P2 ;  /* 0x000000ff08127207 */ /* 0x000fc40001000000 */
[----:B------:R-:W-:Y:S02]  /*2520*/  SEL R17, R9, RZ, P3 ;  /* 0x000000ff09117207 */ /* 0x000fe40001800000 */
[----:B------:R-:W-:Y:S02]  /*2530*/  SEL R16, R10, RZ, P5 ;  /* 0x000000ff0a107207 */ /* 0x000fe40002800000 */
[----:B------:R-:W-:Y:S02]  /*2540*/  FSEL R2, R2, R53, !P4 ;  /* 0x0000003502027208 */ /* 0x000fe40006000000 */
[----:B------:R-:W-:Y:S02]  /*2550*/  FSEL R5, R5, R54, !P4 ;  /* 0x0000003605057208 */ /* 0x000fe40006000000 */
[----:B------:R-:W-:Y:S01]  /*2560*/  FSEL R4, R4, R11, !P4 ;  /* 0x0000000b04047208 */ /* 0x000fe20006000000 */
[----:B------:R-:W-:Y:S01]  /*2570*/  VIADD R15, R3, 0xb00 ;  /* 0x00000b00030f7836 */ /* 0x000fe20000000000 */
[----:B------:R-:W-:Y:S01]  /*2580*/  FSETP.GEU.AND P1, PT, R5, RZ, PT ;  /* 0x000000ff0500720b */ /* 0x000fe20003f2e000 */
[----:B------:R0:W-:Y:S01]  /*2590*/  @P6 STG.E.128 desc[UR4][R6.64], R16 ;  /* 0x0000001006006986 */ /* 0x0001e2000c101d04 */
[----:B------:R-:W-:-:S02]  /*25a0*/  FSETP.GEU.AND P2, PT, R4, RZ, PT ;  /* 0x000000ff0400720b */ /* 0x000fc40003f4e000 */
[----:B------:R-:W-:Y:S02]  /*25b0*/  FSETP.GEU.AND P3, PT, R2, RZ, PT ;  /* 0x000000ff0200720b */ /* 0x000fe40003f6e000 */
[----:B------:R-:W-:Y:S01]  /*25c0*/  FSETP.GEU.AND P4, PT, R55, RZ, PT ;  /* 0x000000ff3700720b */ /* 0x000fe20003f8e000 */
[----:B------:R-:W-:Y:S01]  /*25d0*/  IMAD.WIDE R12, R15, 0x4, R12 ;  /* 0x000000040f0c7825 */ /* 0x000fe200078e020c */
[----:B------:R-:W-:Y:S02]  /*25e0*/  SEL R11, R5, RZ, P1 ;  /* 0x000000ff050b7207 */ /* 0x000fe40000800000 */
[----:B------:R-:W-:Y:S02]  /*25f0*/  SEL R10, R4, RZ, P2 ;  /* 0x000000ff040a7207 */ /* 0x000fe40001000000 */
[----:B------:R-:W-:Y:S02]  /*2600*/  SEL R9, R2, RZ, P3 ;  /* 0x000000ff02097207 */ /* 0x000fe40001800000 */
[----:B------:R-:W-:Y:S01]  /*2610*/  SEL R8, R55, RZ, P4 ;  /* 0x000000ff37087207 */ /* 0x000fe20002000000 */
[----:B0-----:R-:W-:Y:S06]  /*2620*/  @!P0 EXIT ;  /* 0x000000000000894d */ /* 0x001fec0003800000 */
[----:B------:R-:W-:Y:S01]  /*2630*/  STG.E.128 desc[UR4][R12.64], R8 ;  /* 0x000000080c007986 */ /* 0x000fe2000c101d04 */
[----:B------:R-:W-:Y:S05]  /*2640*/  EXIT ;  /* 0x000000000000794d */ /* 0x000fea0003800000 */
.L_x_0:
[----:B------:R-:W-:-:S00]  /*2650*/  BRA `(.L_x_0) ;  /* 0xfffffffc00fc7947 */ /* 0x000fc0000383ffff */
[----:B------:R-:W-:-:S00]  /*2660*/  NOP ;  /* 0x0000000000007918 */ /* 0x000fc00000000000 */
        /* <DEDUP_REMOVED lines=9> */
.L_x_1:


//--------------------- .nv.global.init           --------------------------
	.section	.nv.global.init,"aw",@progbits
.nv.global.init:
	.type		_$_str,@object
	.size		_$_str,(_$_str_$_2 - _$_str)
_$_str:
        /*0000*/ 	.byte	0x5f, 0x5f, 0x43, 0x55, 0x44, 0x41, 0x5f, 0x46, 0x54, 0x5a, 0x00
	.type		_$_str_$_2,@object
	.size		_$_str_$_2,(.L_1 - _$_str_$_2)
_$_str_$_2:
        /*000b*/ 	.byte	0x5f, 0x5f, 0x43, 0x55, 0x44, 0x41, 0x5f, 0x50, 0x52, 0x45, 0x43, 0x5f, 0x53, 0x51, 0x52, 0x54
        /*001b*/ 	.byte	0x00
.L_1:


//--------------------- .nv.constant0.triton_poi_fused_cat_relu_43 --------------------------
	.section	.nv.constant0.triton_poi_fused_cat_relu_43,"a",@progbits
	.sectionflags	@""
	.align	4
.nv.constant0.triton_poi_fused_cat_relu_43:
	.zero		656
